// auto-generated by cutlass_sweep.sparse_gemm — config: {"arch": "sm_90", "cluster_m": 1, "cluster_n": 1, "dtype": "bf16", "tile_k": 128, "tile_m": 256, "tile_n": 128}
#include "cutlass/cutlass.h"
#include "cutlass/gemm/collective/collective_builder.hpp"
#include "cutlass/gemm/device/gemm_universal_adapter.h"
#include "cutlass/gemm/kernel/gemm_universal.hpp"
#include "cutlass/epilogue/collective/collective_builder.hpp"

using Elem = cutlass::bfloat16_t;
using Acc  = float;
using TileShape    = cute::Shape<cute::_256, cute::_128, cute::_128>;
using ClusterShape = cute::Shape<cute::_1, cute::_1, cute::_1>;

using CollectiveEpilogue = typename cutlass::epilogue::collective::CollectiveBuilder<
    cutlass::arch::Sm90, cutlass::arch::OpClassSparseTensorOp,
    TileShape, ClusterShape,
    cutlass::epilogue::collective::EpilogueTileAuto,
    Acc, Acc,
    Acc, cutlass::layout::ColumnMajor, 128 / cutlass::sizeof_bits<Acc>::value,
    Acc, cutlass::layout::ColumnMajor, 128 / cutlass::sizeof_bits<Acc>::value,
    cutlass::epilogue::collective::EpilogueScheduleAuto
  >::CollectiveOp;

using CollectiveMainloop = typename cutlass::gemm::collective::CollectiveBuilder<
    cutlass::arch::Sm90, cutlass::arch::OpClassSparseTensorOp,
    Elem, cutlass::layout::RowMajor, 128 / cutlass::sizeof_bits<Elem>::value,
    Elem, cutlass::layout::ColumnMajor, 128 / cutlass::sizeof_bits<Elem>::value,
    Acc,
    TileShape, ClusterShape,
    cutlass::gemm::collective::StageCountAutoCarveout<static_cast<int>(sizeof(typename CollectiveEpilogue::SharedStorage))>,
    cutlass::gemm::collective::KernelScheduleAuto
  >::CollectiveOp;

using GemmKernel = cutlass::gemm::kernel::GemmUniversal<
    cute::Shape<int,int,int,int>,
    CollectiveMainloop,
    CollectiveEpilogue
>;
using Gemm = cutlass::gemm::device::GemmUniversalAdapter<GemmKernel>;

auto* _anchor = &cutlass::device_kernel<GemmKernel>;


// ===== COMPILED SASS (sm_90a) =====

	.target	sm_90a

	.elftype	@"ET_EXEC"


//--------------------- .note.nv.tkinfo           --------------------------
	.section	.note.nv.tkinfo,"",@"SHT_NOTE"
	.sectionflags	@"SHF_NOTE_NV_TKINFO"
	.tkinfo
        /*0018*/ 	.word	0x00000002
        /*0030*/ 	.string	""
        /*0030*/ 	.string	"ptxas"
        /*0030*/ 	.string	"Cuda compilation tools, release 13.0, V13.0.88"
        /*0030*/ 	.string	"Build cuda_13.0.r13.0/compiler.36424714_0"
        /*0030*/ 	.string	"-arch sm_90a -m 64 "



//--------------------- .note.nv.cuinfo           --------------------------
	.section	.note.nv.cuinfo,"",@"SHT_NOTE"
	.sectionflags	@"SHF_NOTE_NV_CUINFO"
        /*0018*/ 	.short	0x0002
        /*001a*/ 	.short	0x005a
        /*001c*/ 	.short	0x0082
	.zero		2


//--------------------- .nv.info                  --------------------------
	.section	.nv.info,"",@"SHT_CUDA_INFO"
	.align	4


	//----- nvinfo : EIATTR_REGCOUNT
	.align		4
        /*0000*/ 	.byte	0x04, 0x2f
        /*0002*/ 	.short	(.L_12 - .L_11)
	.align		4
.L_11:
        /*0004*/ 	.word	index@(_ZN7cutlass13device_kernelINS_4gemm6kernel13GemmUniversalIN4cute5tupleIJiiiiEEENS1_10collective13CollectiveMmaINS1_40MainloopSm90TmaGmmaWarpSpecializedSparseILi3ENS5_IJNS4_1CILi1EEESB_SB_EEENS1_35KernelTmaWarpSpecializedCooperativeEEENS5_IJNSA_ILi256EEENSA_ILi128EEESG_EEENS_10bfloat16_tENS5_IJNS4_6LayoutINS5_IJiNS5_IJNSA_ILi2EEEiEEEiEEENS5_IJlNS5_IJSB_SK_EEElEEEEENSJ_INS5_IJNS5_IJNS5_IJNSA_ILi8EEESK_NSA_ILi4EEEEEEiEEENS5_IJNS5_IJNSA_ILi16EEESK_SR_EEEiEEEiEEENS5_IJNS5_IJNS5_IJSG_SU_NSA_ILi2048EEEEEENSA_ILi8192EEEEEENS5_IJNS5_IJSB_NSA_ILi1024EEENSA_ILi32EEEEEElEEElEEEEEEEESI_NS5_IJlSB_lEEENS4_8TiledMMAINS4_8MMA_AtomIJNS4_4SM904GMMA6SPARSE29GMMA_64x128x32_F32BF16BF16_SSILNS1D_5MajorE0ELS1G_0ELNS1D_7ScaleInE1ELS1H_1ELNS1D_9SparseSelE0EEEEEENSJ_INS5_IJSK_SB_SB_EEENS5_IJSB_NSA_ILi0EEES1M_EEEEENS5_IJNS4_10UnderscoreES1P_S1P_EEEEENS4_13SM90_TMA_LOADENS4_14ComposedLayoutINS4_7SwizzleILi3ELi4ELi3EEENS4_25smem_sparse_ptr_flag_bitsILi2ELi16EEENSJ_INS5_IJNS5_IJSB_SQ_EEENS5_IJSK_NSA_ILi64EEEEEEEEENS5_IJNS5_IJS1M_SG_EEESN_EEEEEEEvNS4_8identityES1S_NS1T_IS1V_NS4_18smem_ptr_flag_bitsILi16EEENSJ_INS5_IJSQ_S1Z_EEENS5_IJS1Z_SB_EEEEEEEvS26_EENS_8epilogue10collective6detail29Sm90TmaWarpSpecializedAdapterINS2F_15DefaultEpilogueIfNS5_IJSB_llEEES2J_NS2E_6thread17LinearCombinationIfLi1EffLNS2K_9ScaleType4KindE0ELNS_15FloatRoundStyleE2EfEENS1_15EpilogueDefaultEEEEEvvEEEEvNT_6ParamsE)
        /*0008*/ 	.word	0x000000a8


	//----- nvinfo : EIATTR_FRAME_SIZE
	.align		4
.L_12:
        /*000c*/ 	.byte	0x04, 0x11
        /*000e*/ 	.short	(.L_14 - .L_13)
	.align		4
.L_13:
        /*0010*/ 	.word	index@(_ZN7cutlass13device_kernelINS_4gemm6kernel13GemmUniversalIN4cute5tupleIJiiiiEEENS1_10collective13CollectiveMmaINS1_40MainloopSm90TmaGmmaWarpSpecializedSparseILi3ENS5_IJNS4_1CILi1EEESB_SB_EEENS1_35KernelTmaWarpSpecializedCooperativeEEENS5_IJNSA_ILi256EEENSA_ILi128EEESG_EEENS_10bfloat16_tENS5_IJNS4_6LayoutINS5_IJiNS5_IJNSA_ILi2EEEiEEEiEEENS5_IJlNS5_IJSB_SK_EEElEEEEENSJ_INS5_IJNS5_IJNS5_IJNSA_ILi8EEESK_NSA_ILi4EEEEEEiEEENS5_IJNS5_IJNSA_ILi16EEESK_SR_EEEiEEEiEEENS5_IJNS5_IJNS5_IJSG_SU_NSA_ILi2048EEEEEENSA_ILi8192EEEEEENS5_IJNS5_IJSB_NSA_ILi1024EEENSA_ILi32EEEEEElEEElEEEEEEEESI_NS5_IJlSB_lEEENS4_8TiledMMAINS4_8MMA_AtomIJNS4_4SM904GMMA6SPARSE29GMMA_64x128x32_F32BF16BF16_SSILNS1D_5MajorE0ELS1G_0ELNS1D_7ScaleInE1ELS1H_1ELNS1D_9SparseSelE0EEEEEENSJ_INS5_IJSK_SB_SB_EEENS5_IJSB_NSA_ILi0EEES1M_EEEEENS5_IJNS4_10UnderscoreES1P_S1P_EEEEENS4_13SM90_TMA_LOADENS4_14ComposedLayoutINS4_7SwizzleILi3ELi4ELi3EEENS4_25smem_sparse_ptr_flag_bitsILi2ELi16EEENSJ_INS5_IJNS5_IJSB_SQ_EEENS5_IJSK_NSA_ILi64EEEEEEEEENS5_IJNS5_IJS1M_SG_EEESN_EEEEEEEvNS4_8identityES1S_NS1T_IS1V_NS4_18smem_ptr_flag_bitsILi16EEENSJ_INS5_IJSQ_S1Z_EEENS5_IJS1Z_SB_EEEEEEEvS26_EENS_8epilogue10collective6detail29Sm90TmaWarpSpecializedAdapterINS2F_15DefaultEpilogueIfNS5_IJSB_llEEES2J_NS2E_6thread17LinearCombinationIfLi1EffLNS2K_9ScaleType4KindE0ELNS_15FloatRoundStyleE2EfEENS1_15EpilogueDefaultEEEEEvvEEEEvNT_6ParamsE)
        /*0014*/ 	.word	0x00000000


	//----- nvinfo : EIATTR_MIN_STACK_SIZE
	.align		4
.L_14:
        /*0018*/ 	.byte	0x04, 0x12
        /*001a*/ 	.short	(.L_16 - .L_15)
	.align		4
.L_15:
        /*001c*/ 	.word	index@(_ZN7cutlass13device_kernelINS_4gemm6kernel13GemmUniversalIN4cute5tupleIJiiiiEEENS1_10collective13CollectiveMmaINS1_40MainloopSm90TmaGmmaWarpSpecializedSparseILi3ENS5_IJNS4_1CILi1EEESB_SB_EEENS1_35KernelTmaWarpSpecializedCooperativeEEENS5_IJNSA_ILi256EEENSA_ILi128EEESG_EEENS_10bfloat16_tENS5_IJNS4_6LayoutINS5_IJiNS5_IJNSA_ILi2EEEiEEEiEEENS5_IJlNS5_IJSB_SK_EEElEEEEENSJ_INS5_IJNS5_IJNS5_IJNSA_ILi8EEESK_NSA_ILi4EEEEEEiEEENS5_IJNS5_IJNSA_ILi16EEESK_SR_EEEiEEEiEEENS5_IJNS5_IJNS5_IJSG_SU_NSA_ILi2048EEEEEENSA_ILi8192EEEEEENS5_IJNS5_IJSB_NSA_ILi1024EEENSA_ILi32EEEEEElEEElEEEEEEEESI_NS5_IJlSB_lEEENS4_8TiledMMAINS4_8MMA_AtomIJNS4_4SM904GMMA6SPARSE29GMMA_64x128x32_F32BF16BF16_SSILNS1D_5MajorE0ELS1G_0ELNS1D_7ScaleInE1ELS1H_1ELNS1D_9SparseSelE0EEEEEENSJ_INS5_IJSK_SB_SB_EEENS5_IJSB_NSA_ILi0EEES1M_EEEEENS5_IJNS4_10UnderscoreES1P_S1P_EEEEENS4_13SM90_TMA_LOADENS4_14ComposedLayoutINS4_7SwizzleILi3ELi4ELi3EEENS4_25smem_sparse_ptr_flag_bitsILi2ELi16EEENSJ_INS5_IJNS5_IJSB_SQ_EEENS5_IJSK_NSA_ILi64EEEEEEEEENS5_IJNS5_IJS1M_SG_EEESN_EEEEEEEvNS4_8identityES1S_NS1T_IS1V_NS4_18smem_ptr_flag_bitsILi16EEENSJ_INS5_IJSQ_S1Z_EEENS5_IJS1Z_SB_EEEEEEEvS26_EENS_8epilogue10collective6detail29Sm90TmaWarpSpecializedAdapterINS2F_15DefaultEpilogueIfNS5_IJSB_llEEES2J_NS2E_6thread17LinearCombinationIfLi1EffLNS2K_9ScaleType4KindE0ELNS_15FloatRoundStyleE2EfEENS1_15EpilogueDefaultEEEEEvvEEEEvNT_6ParamsE)
        /*0020*/ 	.word	0x00000000
.L_16:


//--------------------- .nv.compat                --------------------------
	.section	.nv.compat,"",@"SHT_CUDA_COMPAT_INFO"
	.align	4
        /*0000*/ 	.byte	0x02, 0x09, 0x01, 0x00, 0x02, 0x02, 0x04, 0x00, 0x02, 0x05, 0x05, 0x00, 0x03, 0x07, 0x01, 0x01
        /*0010*/ 	.byte	0x02, 0x03, 0x01, 0x00, 0x02, 0x06, 0x01, 0x00, 0x04, 0x0b, 0x08, 0x00, 0x00, 0x00, 0x00, 0x00
        /*0020*/ 	.byte	0x00, 0x00, 0x00, 0x00


//--------------------- .nv.info._ZN7cutlass13device_kernelINS_4gemm6kernel13GemmUniversalIN4cute5tupleIJiiiiEEENS1_10collective13CollectiveMmaINS1_40MainloopSm90TmaGmmaWarpSpecializedSparseILi3ENS5_IJNS4_1CILi1EEESB_SB_EEENS1_35KernelTmaWarpSpecializedCooperativeEEENS5_IJNSA_ILi256EEENSA_ILi128EEESG_EEENS_10bfloat16_tENS5_IJNS4_6LayoutINS5_IJiNS5_IJNSA_ILi2EEEiEEEiEEENS5_IJlNS5_IJSB_SK_EEElEEEEENSJ_INS5_IJNS5_IJNS5_IJNSA_ILi8EEESK_NSA_ILi4EEEEEEiEEENS5_IJNS5_IJNSA_ILi16EEESK_SR_EEEiEEEiEEENS5_IJNS5_IJNS5_IJSG_SU_NSA_ILi2048EEEEEENSA_ILi8192EEEEEENS5_IJNS5_IJSB_NSA_ILi1024EEENSA_ILi32EEEEEElEEElEEEEEEEESI_NS5_IJlSB_lEEENS4_8TiledMMAINS4_8MMA_AtomIJNS4_4SM904GMMA6SPARSE29GMMA_64x128x32_F32BF16BF16_SSILNS1D_5MajorE0ELS1G_0ELNS1D_7ScaleInE1ELS1H_1ELNS1D_9SparseSelE0EEEEEENSJ_INS5_IJSK_SB_SB_EEENS5_IJSB_NSA_ILi0EEES1M_EEEEENS5_IJNS4_10UnderscoreES1P_S1P_EEEEENS4_13SM90_TMA_LOADENS4_14ComposedLayoutINS4_7SwizzleILi3ELi4ELi3EEENS4_25smem_sparse_ptr_flag_bitsILi2ELi16EEENSJ_INS5_IJNS5_IJSB_SQ_EEENS5_IJSK_NSA_ILi64EEEEEEEEENS5_IJNS5_IJS1M_SG_EEESN_EEEEEEEvNS4_8identityES1S_NS1T_IS1V_NS4_18smem_ptr_flag_bitsILi16EEENSJ_INS5_IJSQ_S1Z_EEENS5_IJS1Z_SB_EEEEEEEvS26_EENS_8epilogue10collective6detail29Sm90TmaWarpSpecializedAdapterINS2F_15DefaultEpilogueIfNS5_IJSB_llEEES2J_NS2E_6thread17LinearCombinationIfLi1EffLNS2K_9ScaleType4KindE0ELNS_15FloatRoundStyleE2EfEENS1_15EpilogueDefaultEEEEEvvEEEEvNT_6ParamsE --------------------------
	.section	.nv.info._ZN7cutlass13device_kernelINS_4gemm6kernel13GemmUniversalIN4cute5tupleIJiiiiEEENS1_10collective13CollectiveMmaINS1_40MainloopSm90TmaGmmaWarpSpecializedSparseILi3ENS5_IJNS4_1CILi1EEESB_SB_EEENS1_35KernelTmaWarpSpecializedCooperativeEEENS5_IJNSA_ILi256EEENSA_ILi128EEESG_EEENS_10bfloat16_tENS5_IJNS4_6LayoutINS5_IJiNS5_IJNSA_ILi2EEEiEEEiEEENS5_IJlNS5_IJSB_SK_EEElEEEEENSJ_INS5_IJNS5_IJNS5_IJNSA_ILi8EEESK_NSA_ILi4EEEEEEiEEENS5_IJNS5_IJNSA_ILi16EEESK_SR_EEEiEEEiEEENS5_IJNS5_IJNS5_IJSG_SU_NSA_ILi2048EEEEEENSA_ILi8192EEEEEENS5_IJNS5_IJSB_NSA_ILi1024EEENSA_ILi32EEEEEElEEElEEEEEEEESI_NS5_IJlSB_lEEENS4_8TiledMMAINS4_8MMA_AtomIJNS4_4SM904GMMA6SPARSE29GMMA_64x128x32_F32BF16BF16_SSILNS1D_5MajorE0ELS1G_0ELNS1D_7ScaleInE1ELS1H_1ELNS1D_9SparseSelE0EEEEEENSJ_INS5_IJSK_SB_SB_EEENS5_IJSB_NSA_ILi0EEES1M_EEEEENS5_IJNS4_10UnderscoreES1P_S1P_EEEEENS4_13SM90_TMA_LOADENS4_14ComposedLayoutINS4_7SwizzleILi3ELi4ELi3EEENS4_25smem_sparse_ptr_flag_bitsILi2ELi16EEENSJ_INS5_IJNS5_IJSB_SQ_EEENS5_IJSK_NSA_ILi64EEEEEEEEENS5_IJNS5_IJS1M_SG_EEESN_EEEEEEEvNS4_8identityES1S_NS1T_IS1V_NS4_18smem_ptr_flag_bitsILi16EEENSJ_INS5_IJSQ_S1Z_EEENS5_IJS1Z_SB_EEEEEEEvS26_EENS_8epilogue10collective6detail29Sm90TmaWarpSpecializedAdapterINS2F_15DefaultEpilogueIfNS5_IJSB_llEEES2J_NS2E_6thread17LinearCombinationIfLi1EffLNS2K_9ScaleType4KindE0ELNS_15FloatRoundStyleE2EfEENS1_15EpilogueDefaultEEEEEvvEEEEvNT_6ParamsE,"",@"SHT_CUDA_INFO"
	.sectionflags	@""
	.align	4


	//----- nvinfo : EIATTR_CUDA_API_VERSION
	.align		4
        /*0000*/ 	.byte	0x04, 0x37
        /*0002*/ 	.short	(.L_18 - .L_17)
.L_17:
        /*0004*/ 	.word	0x00000082


	//----- nvinfo : EIATTR_KPARAM_INFO
	.align		4
.L_18:
        /*0008*/ 	.byte	0x04, 0x17
        /*000a*/ 	.short	(.L_20 - .L_19)
.L_19:
        /*000c*/ 	.word	0x00000000
        /*0010*/ 	.short	0x0000
        /*0012*/ 	.short	0x0070
        /*0014*/ 	.byte	0x00, 0xf0, 0x01, 0x14


	//----- nvinfo : EIATTR_SPARSE_MMA_MASK
	.align		4
.L_20:
        /*0018*/ 	.byte	0x03, 0x50
        /*001a*/ 	.short	0x0002


	//----- nvinfo : EIATTR_MAXREG_COUNT
	.align		4
        /*001c*/ 	.byte	0x03, 0x1b
        /*001e*/ 	.short	0x00a8


	//----- nvinfo : EIATTR_NUM_BARRIERS
	.align		4
        /*0020*/ 	.byte	0x02, 0x4c
        /*0022*/ 	.byte	0x01
	.zero		1


	//----- nvinfo : EIATTR_MERCURY_ISA_VERSION
	.align		4
        /*0024*/ 	.byte	0x03, 0x5f
        /*0026*/ 	.short	0x0101


	//----- nvinfo : EIATTR_INT_WARP_WIDE_INSTR_OFFSETS
	.align		4
        /*0028*/ 	.byte	0x04, 0x31
        /*002a*/ 	.short	(.L_22 - .L_21)


	//   ....[0]....
.L_21:
        /*002c*/ 	.word	0x000003c0


	//   ....[1]....
        /*0030*/ 	.word	0x000003d0


	//   ....[2]....
        /*0034*/ 	.word	0x000004c0


	//----- nvinfo : EIATTR_COOP_GROUP_MASK_REGIDS
	.align		4
.L_22:
        /*0038*/ 	.byte	0x04, 0x29
        /*003a*/ 	.short	(.L_24 - .L_23)


	//   ....[0]....
.L_23:
        /*003c*/ 	.word	0xffffffff


	//   ....[1]....
        /*0040*/ 	.word	0xffffffff


	//   ....[2]....
        /*0044*/ 	.word	0xffffffff


	//   ....[3]....
        /*0048*/ 	.word	0xffffffff


	//   ....[4]....
        /*004c*/ 	.word	0xffffffff


	//----- nvinfo : EIATTR_COOP_GROUP_INSTR_OFFSETS
	.align		4
.L_24:
        /*0050*/ 	.byte	0x04, 0x28
        /*0052*/ 	.short	(.L_26 - .L_25)


	//   ....[0]....
.L_25:
        /*0054*/ 	.word	0x00000060


	//   ....[1]....
        /*0058*/ 	.word	0x00000070


	//   ....[2]....
        /*005c*/ 	.word	0x00000160


	//   ....[3]....
        /*0060*/ 	.word	0x000002d0


	//   ....[4]....
        /*0064*/ 	.word	0x00000fd0


	//----- nvinfo : EIATTR_REG_RECONFIG
	.align		4
.L_26:
        /*0068*/ 	.byte	0x01, 0x54
	.zero		2


	//----- nvinfo : EIATTR_MBARRIER_INSTR_OFFSETS
	.align		4
        /*006c*/ 	.byte	0x04, 0x39
        /*006e*/ 	.short	(.L_28 - .L_27)


	//   ....[0]....
.L_27:
        /*0070*/ 	.word	0x00000260
        /*0074*/ 	.word	0x000000ff
        /*0078*/ 	.word	0x00000000
        /*007c*/ 	.short	0x0100
        /*007e*/ 	.byte	0x08
	.zero		1


	//   ....[1]....
        /*0080*/ 	.word	0x00000270
        /*0084*/ 	.word	0x000000ff
        /*0088*/ 	.word	0x00000018
        /*008c*/ 	.short	0x0100
        /*008e*/ 	.byte	0x08
	.zero		1


	//   ....[2]....
        /*0090*/ 	.word	0x00000280
        /*0094*/ 	.word	0x000000ff
        /*0098*/ 	.word	0x00000008
        /*009c*/ 	.short	0x0100
        /*009e*/ 	.byte	0x08
	.zero		1


	//   ....[3]....
        /*00a0*/ 	.word	0x00000290
        /*00a4*/ 	.word	0x000000ff
        /*00a8*/ 	.word	0x00000020
        /*00ac*/ 	.short	0x0100
        /*00ae*/ 	.byte	0x08
	.zero		1


	//   ....[4]....
        /*00b0*/ 	.word	0x000002a0
        /*00b4*/ 	.word	0x000000ff
        /*00b8*/ 	.word	0x00000010
        /*00bc*/ 	.short	0x0100
        /*00be*/ 	.byte	0x08
	.zero		1


	//   ....[5]....
        /*00c0*/ 	.word	0x000002b0
        /*00c4*/ 	.word	0x000000ff
        /*00c8*/ 	.word	0x00000028
        /*00cc*/ 	.short	0x0100
        /*00ce*/ 	.byte	0x08
	.zero		1


	//   ....[6]....
        /*00d0*/ 	.word	0x00000530
        /*00d4*/ 	.word	0x000000ff
        /*00d8*/ 	.word	0x00000040
        /*00dc*/ 	.short	0x0100
        /*00de*/ 	.byte	0x06
	.zero		1


	//   ....[7]....
        /*00e0*/ 	.word	0x00000590
        /*00e4*/ 	.word	0x000000ff
        /*00e8*/ 	.word	0x00000048
        /*00ec*/ 	.short	0x0100
        /*00ee*/ 	.byte	0x06
	.zero		1


	//   ....[8]....
        /*00f0*/ 	.word	0x00001510
        /*00f4*/ 	.word	0x000000ff
        /*00f8*/ 	.word	0x00000000
        /*00fc*/ 	.short	0x010a
        /*00fe*/ 	.byte	0x0b
	.zero		1


	//   ....[9]....
        /*0100*/ 	.word	0x000015e0
        /*0104*/ 	.word	0x000000ff
        /*0108*/ 	.word	0x00000000
        /*010c*/ 	.short	0x010a
        /*010e*/ 	.byte	0x0b
	.zero		1


	//   ....[10]....
        /*0110*/ 	.word	0x00001910
        /*0114*/ 	.word	0x000000ff
        /*0118*/ 	.word	0x00000000
        /*011c*/ 	.short	0x0101
        /*011e*/ 	.byte	0x0a
	.zero		1


	//   ....[11]....
        /*0120*/ 	.word	0x0000ae90
        /*0124*/ 	.word	0x0000000e
        /*0128*/ 	.word	0x00000018
        /*012c*/ 	.short	0x010a
        /*012e*/ 	.byte	0x3f
	.zero		1


	//   ....[12]....
        /*0130*/ 	.word	0x0000b340
        /*0134*/ 	.word	0x00000008
        /*0138*/ 	.word	0x00000048
        /*013c*/ 	.short	0x0101
        /*013e*/ 	.byte	0x3f
	.zero		1


	//   ....[13]....
        /*0140*/ 	.word	0x0000ba40
        /*0144*/ 	.word	0x00000004
        /*0148*/ 	.word	0x00000000
        /*014c*/ 	.short	0x010a
        /*014e*/ 	.byte	0x3f
	.zero		1


	//   ....[14]....
        /*0150*/ 	.word	0x0000bac0
        /*0154*/ 	.word	0x00000006
        /*0158*/ 	.word	0x00000000
        /*015c*/ 	.short	0x010a
        /*015e*/ 	.byte	0x3f
	.zero		1


	//   ....[15]....
        /*0160*/ 	.word	0x0000bb50
        /*0164*/ 	.word	0x00000003
        /*0168*/ 	.word	0x00000000
        /*016c*/ 	.short	0x010a
        /*016e*/ 	.byte	0x3f
	.zero		1


	//   ....[16]....
        /*0170*/ 	.word	0x0000bbc0
        /*0174*/ 	.word	0x0000000c
        /*0178*/ 	.word	0x00000000
        /*017c*/ 	.short	0x010a
        /*017e*/ 	.byte	0x3f
	.zero		1


	//   ....[17]....
        /*0180*/ 	.word	0x0000bc90
        /*0184*/ 	.word	0x0000000e
        /*0188*/ 	.word	0x00000018
        /*018c*/ 	.short	0x010a
        /*018e*/ 	.byte	0x3f
	.zero		1


	//   ....[18]....
        /*0190*/ 	.word	0x0000bd70
        /*0194*/ 	.word	0x00000004
        /*0198*/ 	.word	0x00000000
        /*019c*/ 	.short	0x010a
        /*019e*/ 	.byte	0x3f
	.zero		1


	//   ....[19]....
        /*01a0*/ 	.word	0x0000bdc0
        /*01a4*/ 	.word	0x00000006
        /*01a8*/ 	.word	0x00000000
        /*01ac*/ 	.short	0x010a
        /*01ae*/ 	.byte	0x3f
	.zero		1


	//----- nvinfo : EIATTR_NUM_MBARRIERS
	.align		4
.L_28:
        /*01b0*/ 	.byte	0x03, 0x38
        /*01b2*/ 	.short	0x0008


	//----- nvinfo : EIATTR_EXIT_INSTR_OFFSETS
	.align		4
        /*01b4*/ 	.byte	0x04, 0x1c
        /*01b6*/ 	.short	(.L_30 - .L_29)


	//   ....[0]....
.L_29:
        /*01b8*/ 	.word	0x000005e0


	//   ....[1]....
        /*01bc*/ 	.word	0x00000ea0


	//   ....[2]....
        /*01c0*/ 	.word	0x0000a4d0


	//   ....[3]....
        /*01c4*/ 	.word	0x0000ab00


	//   ....[4]....
        /*01c8*/ 	.word	0x0000bba0


	//----- nvinfo : EIATTR_MAX_THREADS
	.align		4
.L_30:
        /*01cc*/ 	.byte	0x04, 0x05
        /*01ce*/ 	.short	(.L_32 - .L_31)
.L_31:
        /*01d0*/ 	.word	0x00000180
        /*01d4*/ 	.word	0x00000001
        /*01d8*/ 	.word	0x00000001


	//----- nvinfo : EIATTR_CRS_STACK_SIZE
	.align		4
.L_32:
        /*01dc*/ 	.byte	0x04, 0x1e
        /*01de*/ 	.short	(.L_34 - .L_33)
.L_33:
        /*01e0*/ 	.word	0x00000000


	//----- nvinfo : EIATTR_CBANK_PARAM_SIZE
	.align		4
.L_34:
        /*01e4*/ 	.byte	0x03, 0x19
        /*01e6*/ 	.short	0x0570


	//----- nvinfo : EIATTR_PARAM_CBANK
	.align		4
        /*01e8*/ 	.byte	0x04, 0x0a
        /*01ea*/ 	.short	(.L_36 - .L_35)
	.align		4
.L_35:
        /*01ec*/ 	.word	index@(.nv.constant0._ZN7cutlass13device_kernelINS_4gemm6kernel13GemmUniversalIN4cute5tupleIJiiiiEEENS1_10collective13CollectiveMmaINS1_40MainloopSm90TmaGmmaWarpSpecializedSparseILi3ENS5_IJNS4_1CILi1EEESB_SB_EEENS1_35KernelTmaWarpSpecializedCooperativeEEENS5_IJNSA_ILi256EEENSA_ILi128EEESG_EEENS_10bfloat16_tENS5_IJNS4_6LayoutINS5_IJiNS5_IJNSA_ILi2EEEiEEEiEEENS5_IJlNS5_IJSB_SK_EEElEEEEENSJ_INS5_IJNS5_IJNS5_IJNSA_ILi8EEESK_NSA_ILi4EEEEEEiEEENS5_IJNS5_IJNSA_ILi16EEESK_SR_EEEiEEEiEEENS5_IJNS5_IJNS5_IJSG_SU_NSA_ILi2048EEEEEENSA_ILi8192EEEEEENS5_IJNS5_IJSB_NSA_ILi1024EEENSA_ILi32EEEEEElEEElEEEEEEEESI_NS5_IJlSB_lEEENS4_8TiledMMAINS4_8MMA_AtomIJNS4_4SM904GMMA6SPARSE29GMMA_64x128x32_F32BF16BF16_SSILNS1D_5MajorE0ELS1G_0ELNS1D_7ScaleInE1ELS1H_1ELNS1D_9SparseSelE0EEEEEENSJ_INS5_IJSK_SB_SB_EEENS5_IJSB_NSA_ILi0EEES1M_EEEEENS5_IJNS4_10UnderscoreES1P_S1P_EEEEENS4_13SM90_TMA_LOADENS4_14ComposedLayoutINS4_7SwizzleILi3ELi4ELi3EEENS4_25smem_sparse_ptr_flag_bitsILi2ELi16EEENSJ_INS5_IJNS5_IJSB_SQ_EEENS5_IJSK_NSA_ILi64EEEEEEEEENS5_IJNS5_IJS1M_SG_EEESN_EEEEEEEvNS4_8identityES1S_NS1T_IS1V_NS4_18smem_ptr_flag_bitsILi16EEENSJ_INS5_IJSQ_S1Z_EEENS5_IJS1Z_SB_EEEEEEEvS26_EENS_8epilogue10collective6detail29Sm90TmaWarpSpecializedAdapterINS2F_15DefaultEpilogueIfNS5_IJSB_llEEES2J_NS2E_6thread17LinearCombinationIfLi1EffLNS2K_9ScaleType4KindE0ELNS_15FloatRoundStyleE2EfEENS1_15EpilogueDefaultEEEEEvvEEEEvNT_6ParamsE)
        /*01f0*/ 	.short	0x0210
        /*01f2*/ 	.short	0x0570


	//----- nvinfo : EIATTR_SW_WAR
	.align		4
.L_36:
        /*01f4*/ 	.byte	0x04, 0x36
        /*01f6*/ 	.short	(.L_38 - .L_37)
.L_37:
        /*01f8*/ 	.word	0x00000008
.L_38:


//--------------------- .nv.callgraph             --------------------------
	.section	.nv.callgraph,"",@"SHT_CUDA_CALLGRAPH"
	.align	4
	.sectionentsize	8
	.align		4
        /*0000*/ 	.word	0x00000000
	.align		4
        /*0004*/ 	.word	0xffffffff
	.align		4
        /*0008*/ 	.word	0x00000000
	.align		4
        /*000c*/ 	.word	0xfffffffe
	.align		4
        /*0010*/ 	.word	0x00000000
	.align		4
        /*0014*/ 	.word	0xfffffffd
	.align		4
        /*0018*/ 	.word	0x00000000
	.align		4
        /*001c*/ 	.word	0xfffffffc


//--------------------- .nv.constant4             --------------------------
	.section	.nv.constant4,"a",@progbits
	.align	8
	.align		8
.nv.constant4:
        /*0000*/ 	.dword	_ZN39_INTERNAL_f28cfafc_4_k_cu_dc4788ba_32684cuda3std3__45__cpo5beginE
	.align		8
        /*0008*/ 	.dword	_ZN39_INTERNAL_f28cfafc_4_k_cu_dc4788ba_32684cuda3std3__45__cpo3endE
	.align		8
        /*0010*/ 	.dword	_ZN39_INTERNAL_f28cfafc_4_k_cu_dc4788ba_32684cuda3std3__45__cpo6cbeginE
	.align		8
        /*0018*/ 	.dword	_ZN39_INTERNAL_f28cfafc_4_k_cu_dc4788ba_32684cuda3std3__45__cpo4cendE
	.align		8
        /*0020*/ 	.dword	_ZN39_INTERNAL_f28cfafc_4_k_cu_dc4788ba_32684cuda3std3__441_GLOBAL__N__f28cfafc_4_k_cu_dc4788ba_32686ignoreE
	.align		8
        /*0028*/ 	.dword	_ZN39_INTERNAL_f28cfafc_4_k_cu_dc4788ba_32684cuda3std3__419piecewise_constructE
	.align		8
        /*0030*/ 	.dword	_ZN39_INTERNAL_f28cfafc_4_k_cu_dc4788ba_32684cuda3std3__48in_placeE
	.align		8
        /*0038*/ 	.dword	_ZN39_INTERNAL_f28cfafc_4_k_cu_dc4788ba_32684cuda3std6ranges3__45__cpo4swapE
	.align		8
        /*0040*/ 	.dword	_ZN39_INTERNAL_f28cfafc_4_k_cu_dc4788ba_32684cuda3std6ranges3__45__cpo9iter_moveE
	.align		8
        /*0048*/ 	.dword	_ZN39_INTERNAL_f28cfafc_4_k_cu_dc4788ba_32684cute7productE
	.align		8
        /*0050*/ 	.dword	_ZN39_INTERNAL_f28cfafc_4_k_cu_dc4788ba_32684cute1_E


//--------------------- .text._ZN7cutlass13device_kernelINS_4gemm6kernel13GemmUniversalIN4cute5tupleIJiiiiEEENS1_10collective13CollectiveMmaINS1_40MainloopSm90TmaGmmaWarpSpecializedSparseILi3ENS5_IJNS4_1CILi1EEESB_SB_EEENS1_35KernelTmaWarpSpecializedCooperativeEEENS5_IJNSA_ILi256EEENSA_ILi128EEESG_EEENS_10bfloat16_tENS5_IJNS4_6LayoutINS5_IJiNS5_IJNSA_ILi2EEEiEEEiEEENS5_IJlNS5_IJSB_SK_EEElEEEEENSJ_INS5_IJNS5_IJNS5_IJNSA_ILi8EEESK_NSA_ILi4EEEEEEiEEENS5_IJNS5_IJNSA_ILi16EEESK_SR_EEEiEEEiEEENS5_IJNS5_IJNS5_IJSG_SU_NSA_ILi2048EEEEEENSA_ILi8192EEEEEENS5_IJNS5_IJSB_NSA_ILi1024EEENSA_ILi32EEEEEElEEElEEEEEEEESI_NS5_IJlSB_lEEENS4_8TiledMMAINS4_8MMA_AtomIJNS4_4SM904GMMA6SPARSE29GMMA_64x128x32_F32BF16BF16_SSILNS1D_5MajorE0ELS1G_0ELNS1D_7ScaleInE1ELS1H_1ELNS1D_9SparseSelE0EEEEEENSJ_INS5_IJSK_SB_SB_EEENS5_IJSB_NSA_ILi0EEES1M_EEEEENS5_IJNS4_10UnderscoreES1P_S1P_EEEEENS4_13SM90_TMA_LOADENS4_14ComposedLayoutINS4_7SwizzleILi3ELi4ELi3EEENS4_25smem_sparse_ptr_flag_bitsILi2ELi16EEENSJ_INS5_IJNS5_IJSB_SQ_EEENS5_IJSK_NSA_ILi64EEEEEEEEENS5_IJNS5_IJS1M_SG_EEESN_EEEEEEEvNS4_8identityES1S_NS1T_IS1V_NS4_18smem_ptr_flag_bitsILi16EEENSJ_INS5_IJSQ_S1Z_EEENS5_IJS1Z_SB_EEEEEEEvS26_EENS_8epilogue10collective6detail29Sm90TmaWarpSpecializedAdapterINS2F_15DefaultEpilogueIfNS5_IJSB_llEEES2J_NS2E_6thread17LinearCombinationIfLi1EffLNS2K_9ScaleType4KindE0ELNS_15FloatRoundStyleE2EfEENS1_15EpilogueDefaultEEEEEvvEEEEvNT_6ParamsE --------------------------
	.section	.text._ZN7cutlass13device_kernelINS_4gemm6kernel13GemmUniversalIN4cute5tupleIJiiiiEEENS1_10collective13CollectiveMmaINS1_40MainloopSm90TmaGmmaWarpSpecializedSparseILi3ENS5_IJNS4_1CILi1EEESB_SB_EEENS1_35KernelTmaWarpSpecializedCooperativeEEENS5_IJNSA_ILi256EEENSA_ILi128EEESG_EEENS_10bfloat16_tENS5_IJNS4_6LayoutINS5_IJiNS5_IJNSA_ILi2EEEiEEEiEEENS5_IJlNS5_IJSB_SK_EEElEEEEENSJ_INS5_IJNS5_IJNS5_IJNSA_ILi8EEESK_NSA_ILi4EEEEEEiEEENS5_IJNS5_IJNSA_ILi16EEESK_SR_EEEiEEEiEEENS5_IJNS5_IJNS5_IJSG_SU_NSA_ILi2048EEEEEENSA_ILi8192EEEEEENS5_IJNS5_IJSB_NSA_ILi1024EEENSA_ILi32EEEEEElEEElEEEEEEEESI_NS5_IJlSB_lEEENS4_8TiledMMAINS4_8MMA_AtomIJNS4_4SM904GMMA6SPARSE29GMMA_64x128x32_F32BF16BF16_SSILNS1D_5MajorE0ELS1G_0ELNS1D_7ScaleInE1ELS1H_1ELNS1D_9SparseSelE0EEEEEENSJ_INS5_IJSK_SB_SB_EEENS5_IJSB_NSA_ILi0EEES1M_EEEEENS5_IJNS4_10UnderscoreES1P_S1P_EEEEENS4_13SM90_TMA_LOADENS4_14ComposedLayoutINS4_7SwizzleILi3ELi4ELi3EEENS4_25smem_sparse_ptr_flag_bitsILi2ELi16EEENSJ_INS5_IJNS5_IJSB_SQ_EEENS5_IJSK_NSA_ILi64EEEEEEEEENS5_IJNS5_IJS1M_SG_EEESN_EEEEEEEvNS4_8identityES1S_NS1T_IS1V_NS4_18smem_ptr_flag_bitsILi16EEENSJ_INS5_IJSQ_S1Z_EEENS5_IJS1Z_SB_EEEEEEEvS26_EENS_8epilogue10collective6detail29Sm90TmaWarpSpecializedAdapterINS2F_15DefaultEpilogueIfNS5_IJSB_llEEES2J_NS2E_6thread17LinearCombinationIfLi1EffLNS2K_9ScaleType4KindE0ELNS_15FloatRoundStyleE2EfEENS1_15EpilogueDefaultEEEEEvvEEEEvNT_6ParamsE,"ax",@progbits
	.align	128
.text._ZN7cutlass13device_kernelINS_4gemm6kernel13GemmUniversalIN4cute5tupleIJiiiiEEENS1_10collective13CollectiveMmaINS1_40MainloopSm90TmaGmmaWarpSpecializedSparseILi3ENS5_IJNS4_1CILi1EEESB_SB_EEENS1_35KernelTmaWarpSpecializedCooperativeEEENS5_IJNSA_ILi256EEENSA_ILi128EEESG_EEENS_10bfloat16_tENS5_IJNS4_6LayoutINS5_IJiNS5_IJNSA_ILi2EEEiEEEiEEENS5_IJlNS5_IJSB_SK_EEElEEEEENSJ_INS5_IJNS5_IJNS5_IJNSA_ILi8EEESK_NSA_ILi4EEEEEEiEEENS5_IJNS5_IJNSA_ILi16EEESK_SR_EEEiEEEiEEENS5_IJNS5_IJNS5_IJSG_SU_NSA_ILi2048EEEEEENSA_ILi8192EEEEEENS5_IJNS5_IJSB_NSA_ILi1024EEENSA_ILi32EEEEEElEEElEEEEEEEESI_NS5_IJlSB_lEEENS4_8TiledMMAINS4_8MMA_AtomIJNS4_4SM904GMMA6SPARSE29GMMA_64x128x32_F32BF16BF16_SSILNS1D_5MajorE0ELS1G_0ELNS1D_7ScaleInE1ELS1H_1ELNS1D_9SparseSelE0EEEEEENSJ_INS5_IJSK_SB_SB_EEENS5_IJSB_NSA_ILi0EEES1M_EEEEENS5_IJNS4_10UnderscoreES1P_S1P_EEEEENS4_13SM90_TMA_LOADENS4_14ComposedLayoutINS4_7SwizzleILi3ELi4ELi3EEENS4_25smem_sparse_ptr_flag_bitsILi2ELi16EEENSJ_INS5_IJNS5_IJSB_SQ_EEENS5_IJSK_NSA_ILi64EEEEEEEEENS5_IJNS5_IJS1M_SG_EEESN_EEEEEEEvNS4_8identityES1S_NS1T_IS1V_NS4_18smem_ptr_flag_bitsILi16EEENSJ_INS5_IJSQ_S1Z_EEENS5_IJS1Z_SB_EEEEEEEvS26_EENS_8epilogue10collective6detail29Sm90TmaWarpSpecializedAdapterINS2F_15DefaultEpilogueIfNS5_IJSB_llEEES2J_NS2E_6thread17LinearCombinationIfLi1EffLNS2K_9ScaleType4KindE0ELNS_15FloatRoundStyleE2EfEENS1_15EpilogueDefaultEEEEEvvEEEEvNT_6ParamsE:
        .type           _ZN7cutlass13device_kernelINS_4gemm6kernel13GemmUniversalIN4cute5tupleIJiiiiEEENS1_10collective13CollectiveMmaINS1_40MainloopSm90TmaGmmaWarpSpecializedSparseILi3ENS5_IJNS4_1CILi1EEESB_SB_EEENS1_35KernelTmaWarpSpecializedCooperativeEEENS5_IJNSA_ILi256EEENSA_ILi128EEESG_EEENS_10bfloat16_tENS5_IJNS4_6LayoutINS5_IJiNS5_IJNSA_ILi2EEEiEEEiEEENS5_IJlNS5_IJSB_SK_EEElEEEEENSJ_INS5_IJNS5_IJNS5_IJNSA_ILi8EEESK_NSA_ILi4EEEEEEiEEENS5_IJNS5_IJNSA_ILi16EEESK_SR_EEEiEEEiEEENS5_IJNS5_IJNS5_IJSG_SU_NSA_ILi2048EEEEEENSA_ILi8192EEEEEENS5_IJNS5_IJSB_NSA_ILi1024EEENSA_ILi32EEEEEElEEElEEEEEEEESI_NS5_IJlSB_lEEENS4_8TiledMMAINS4_8MMA_AtomIJNS4_4SM904GMMA6SPARSE29GMMA_64x128x32_F32BF16BF16_SSILNS1D_5MajorE0ELS1G_0ELNS1D_7ScaleInE1ELS1H_1ELNS1D_9SparseSelE0EEEEEENSJ_INS5_IJSK_SB_SB_EEENS5_IJSB_NSA_ILi0EEES1M_EEEEENS5_IJNS4_10UnderscoreES1P_S1P_EEEEENS4_13SM90_TMA_LOADENS4_14ComposedLayoutINS4_7SwizzleILi3ELi4ELi3EEENS4_25smem_sparse_ptr_flag_bitsILi2ELi16EEENSJ_INS5_IJNS5_IJSB_SQ_EEENS5_IJSK_NSA_ILi64EEEEEEEEENS5_IJNS5_IJS1M_SG_EEESN_EEEEEEEvNS4_8identityES1S_NS1T_IS1V_NS4_18smem_ptr_flag_bitsILi16EEENSJ_INS5_IJSQ_S1Z_EEENS5_IJS1Z_SB_EEEEEEEvS26_EENS_8epilogue10collective6detail29Sm90TmaWarpSpecializedAdapterINS2F_15DefaultEpilogueIfNS5_IJSB_llEEES2J_NS2E_6thread17LinearCombinationIfLi1EffLNS2K_9ScaleType4KindE0ELNS_15FloatRoundStyleE2EfEENS1_15EpilogueDefaultEEEEEvvEEEEvNT_6ParamsE,@function
        .size           _ZN7cutlass13device_kernelINS_4gemm6kernel13GemmUniversalIN4cute5tupleIJiiiiEEENS1_10collective13CollectiveMmaINS1_40MainloopSm90TmaGmmaWarpSpecializedSparseILi3ENS5_IJNS4_1CILi1EEESB_SB_EEENS1_35KernelTmaWarpSpecializedCooperativeEEENS5_IJNSA_ILi256EEENSA_ILi128EEESG_EEENS_10bfloat16_tENS5_IJNS4_6LayoutINS5_IJiNS5_IJNSA_ILi2EEEiEEEiEEENS5_IJlNS5_IJSB_SK_EEElEEEEENSJ_INS5_IJNS5_IJNS5_IJNSA_ILi8EEESK_NSA_ILi4EEEEEEiEEENS5_IJNS5_IJNSA_ILi16EEESK_SR_EEEiEEEiEEENS5_IJNS5_IJNS5_IJSG_SU_NSA_ILi2048EEEEEENSA_ILi8192EEEEEENS5_IJNS5_IJSB_NSA_ILi1024EEENSA_ILi32EEEEEElEEElEEEEEEEESI_NS5_IJlSB_lEEENS4_8TiledMMAINS4_8MMA_AtomIJNS4_4SM904GMMA6SPARSE29GMMA_64x128x32_F32BF16BF16_SSILNS1D_5MajorE0ELS1G_0ELNS1D_7ScaleInE1ELS1H_1ELNS1D_9SparseSelE0EEEEEENSJ_INS5_IJSK_SB_SB_EEENS5_IJSB_NSA_ILi0EEES1M_EEEEENS5_IJNS4_10UnderscoreES1P_S1P_EEEEENS4_13SM90_TMA_LOADENS4_14ComposedLayoutINS4_7SwizzleILi3ELi4ELi3EEENS4_25smem_sparse_ptr_flag_bitsILi2ELi16EEENSJ_INS5_IJNS5_IJSB_SQ_EEENS5_IJSK_NSA_ILi64EEEEEEEEENS5_IJNS5_IJS1M_SG_EEESN_EEEEEEEvNS4_8identityES1S_NS1T_IS1V_NS4_18smem_ptr_flag_bitsILi16EEENSJ_INS5_IJSQ_S1Z_EEENS5_IJS1Z_SB_EEEEEEEvS26_EENS_8epilogue10collective6detail29Sm90TmaWarpSpecializedAdapterINS2F_15DefaultEpilogueIfNS5_IJSB_llEEES2J_NS2E_6thread17LinearCombinationIfLi1EffLNS2K_9ScaleType4KindE0ELNS_15FloatRoundStyleE2EfEENS1_15EpilogueDefaultEEEEEvvEEEEvNT_6ParamsE,(.L_x_311 - _ZN7cutlass13device_kernelINS_4gemm6kernel13GemmUniversalIN4cute5tupleIJiiiiEEENS1_10collective13CollectiveMmaINS1_40MainloopSm90TmaGmmaWarpSpecializedSparseILi3ENS5_IJNS4_1CILi1EEESB_SB_EEENS1_35KernelTmaWarpSpecializedCooperativeEEENS5_IJNSA_ILi256EEENSA_ILi128EEESG_EEENS_10bfloat16_tENS5_IJNS4_6LayoutINS5_IJiNS5_IJNSA_ILi2EEEiEEEiEEENS5_IJlNS5_IJSB_SK_EEElEEEEENSJ_INS5_IJNS5_IJNS5_IJNSA_ILi8EEESK_NSA_ILi4EEEEEEiEEENS5_IJNS5_IJNSA_ILi16EEESK_SR_EEEiEEEiEEENS5_IJNS5_IJNS5_IJSG_SU_NSA_ILi2048EEEEEENSA_ILi8192EEEEEENS5_IJNS5_IJSB_NSA_ILi1024EEENSA_ILi32EEEEEElEEElEEEEEEEESI_NS5_IJlSB_lEEENS4_8TiledMMAINS4_8MMA_AtomIJNS4_4SM904GMMA6SPARSE29GMMA_64x128x32_F32BF16BF16_SSILNS1D_5MajorE0ELS1G_0ELNS1D_7ScaleInE1ELS1H_1ELNS1D_9SparseSelE0EEEEEENSJ_INS5_IJSK_SB_SB_EEENS5_IJSB_NSA_ILi0EEES1M_EEEEENS5_IJNS4_10UnderscoreES1P_S1P_EEEEENS4_13SM90_TMA_LOADENS4_14ComposedLayoutINS4_7SwizzleILi3ELi4ELi3EEENS4_25smem_sparse_ptr_flag_bitsILi2ELi16EEENSJ_INS5_IJNS5_IJSB_SQ_EEENS5_IJSK_NSA_ILi64EEEEEEEEENS5_IJNS5_IJS1M_SG_EEESN_EEEEEEEvNS4_8identityES1S_NS1T_IS1V_NS4_18smem_ptr_flag_bitsILi16EEENSJ_INS5_IJSQ_S1Z_EEENS5_IJS1Z_SB_EEEEEEEvS26_EENS_8epilogue10collective6detail29Sm90TmaWarpSpecializedAdapterINS2F_15DefaultEpilogueIfNS5_IJSB_llEEES2J_NS2E_6thread17LinearCombinationIfLi1EffLNS2K_9ScaleType4KindE0ELNS_15FloatRoundStyleE2EfEENS1_15EpilogueDefaultEEEEEvvEEEEvNT_6ParamsE)
        .other          _ZN7cutlass13device_kernelINS_4gemm6kernel13GemmUniversalIN4cute5tupleIJiiiiEEENS1_10collective13CollectiveMmaINS1_40MainloopSm90TmaGmmaWarpSpecializedSparseILi3ENS5_IJNS4_1CILi1EEESB_SB_EEENS1_35KernelTmaWarpSpecializedCooperativeEEENS5_IJNSA_ILi256EEENSA_ILi128EEESG_EEENS_10bfloat16_tENS5_IJNS4_6LayoutINS5_IJiNS5_IJNSA_ILi2EEEiEEEiEEENS5_IJlNS5_IJSB_SK_EEElEEEEENSJ_INS5_IJNS5_IJNS5_IJNSA_ILi8EEESK_NSA_ILi4EEEEEEiEEENS5_IJNS5_IJNSA_ILi16EEESK_SR_EEEiEEEiEEENS5_IJNS5_IJNS5_IJSG_SU_NSA_ILi2048EEEEEENSA_ILi8192EEEEEENS5_IJNS5_IJSB_NSA_ILi1024EEENSA_ILi32EEEEEElEEElEEEEEEEESI_NS5_IJlSB_lEEENS4_8TiledMMAINS4_8MMA_AtomIJNS4_4SM904GMMA6SPARSE29GMMA_64x128x32_F32BF16BF16_SSILNS1D_5MajorE0ELS1G_0ELNS1D_7ScaleInE1ELS1H_1ELNS1D_9SparseSelE0EEEEEENSJ_INS5_IJSK_SB_SB_EEENS5_IJSB_NSA_ILi0EEES1M_EEEEENS5_IJNS4_10UnderscoreES1P_S1P_EEEEENS4_13SM90_TMA_LOADENS4_14ComposedLayoutINS4_7SwizzleILi3ELi4ELi3EEENS4_25smem_sparse_ptr_flag_bitsILi2ELi16EEENSJ_INS5_IJNS5_IJSB_SQ_EEENS5_IJSK_NSA_ILi64EEEEEEEEENS5_IJNS5_IJS1M_SG_EEESN_EEEEEEEvNS4_8identityES1S_NS1T_IS1V_NS4_18smem_ptr_flag_bitsILi16EEENSJ_INS5_IJSQ_S1Z_EEENS5_IJS1Z_SB_EEEEEEEvS26_EENS_8epilogue10collective6detail29Sm90TmaWarpSpecializedAdapterINS2F_15DefaultEpilogueIfNS5_IJSB_llEEES2J_NS2E_6thread17LinearCombinationIfLi1EffLNS2K_9ScaleType4KindE0ELNS_15FloatRoundStyleE2EfEENS1_15EpilogueDefaultEEEEEvvEEEEvNT_6ParamsE,@"STO_CUDA_ENTRY STV_DEFAULT"
_ZN7cutlass13device_kernelINS_4gemm6kernel13GemmUniversalIN4cute5tupleIJiiiiEEENS1_10collective13CollectiveMmaINS1_40MainloopSm90TmaGmmaWarpSpecializedSparseILi3ENS5_IJNS4_1CILi1EEESB_SB_EEENS1_35KernelTmaWarpSpecializedCooperativeEEENS5_IJNSA_ILi256EEENSA_ILi128EEESG_EEENS_10bfloat16_tENS5_IJNS4_6LayoutINS5_IJiNS5_IJNSA_ILi2EEEiEEEiEEENS5_IJlNS5_IJSB_SK_EEElEEEEENSJ_INS5_IJNS5_IJNS5_IJNSA_ILi8EEESK_NSA_ILi4EEEEEEiEEENS5_IJNS5_IJNSA_ILi16EEESK_SR_EEEiEEEiEEENS5_IJNS5_IJNS5_IJSG_SU_NSA_ILi2048EEEEEENSA_ILi8192EEEEEENS5_IJNS5_IJSB_NSA_ILi1024EEENSA_ILi32EEEEEElEEElEEEEEEEESI_NS5_IJlSB_lEEENS4_8TiledMMAINS4_8MMA_AtomIJNS4_4SM904GMMA6SPARSE29GMMA_64x128x32_F32BF16BF16_SSILNS1D_5MajorE0ELS1G_0ELNS1D_7ScaleInE1ELS1H_1ELNS1D_9SparseSelE0EEEEEENSJ_INS5_IJSK_SB_SB_EEENS5_IJSB_NSA_ILi0EEES1M_EEEEENS5_IJNS4_10UnderscoreES1P_S1P_EEEEENS4_13SM90_TMA_LOADENS4_14ComposedLayoutINS4_7SwizzleILi3ELi4ELi3EEENS4_25smem_sparse_ptr_flag_bitsILi2ELi16EEENSJ_INS5_IJNS5_IJSB_SQ_EEENS5_IJSK_NSA_ILi64EEEEEEEEENS5_IJNS5_IJS1M_SG_EEESN_EEEEEEEvNS4_8identityES1S_NS1T_IS1V_NS4_18smem_ptr_flag_bitsILi16EEENSJ_INS5_IJSQ_S1Z_EEENS5_IJS1Z_SB_EEEEEEEvS26_EENS_8epilogue10collective6detail29Sm90TmaWarpSpecializedAdapterINS2F_15DefaultEpilogueIfNS5_IJSB_llEEES2J_NS2E_6thread17LinearCombinationIfLi1EffLNS2K_9ScaleType4KindE0ELNS_15FloatRoundStyleE2EfEENS1_15EpilogueDefaultEEEEEvvEEEEvNT_6ParamsE:
[----:B------:R-:W-:Y:S01]  /*0000*/  LDC R1, c[0x0][0x28] ;  /* 0x00000a00ff017b82 */ /* 0x000fe20000000800 */
[----:B------:R-:W0:Y:S01]  /*0010*/  S2R R0, SR_TID.X ;  /* 0x0000000000007919 */ /* 0x000e220000002100 */
[----:B------:R-:W-:Y:S01]  /*0020*/  ELECT P0, URZ, PT ;  /* 0x00000000003f782f */ /* 0x000fe20003800000 */
[----:B------:R-:W-:Y:S01]  /*0030*/  BSSY B0, `(.L_x_0) ;  /* 0x0000012000007945 */ /* 0x000fe20003800000 */
[--C-:B0-----:R-:W-:Y:S02]  /*0040*/  SHF.R.U32.HI R2, RZ, 0x5, R0.reuse ;  /* 0x00000005ff027819 */ /* 0x101fe40000011600 */
[----:B------:R-:W-:-:S03]  /*0050*/  SHF.R.U32.HI R6, RZ, 0x7, R0 ;  /* 0x00000007ff067819 */ /* 0x000fc60000011600 */
[----:B------:R-:W0:Y:S04]  /*0060*/  SHFL.IDX PT, R5, R2, RZ, 0x1f ;  /* 0x00001fff02057589 */ /* 0x000e2800000e0000 */
[----:B------:R1:W2:Y:S01]  /*0070*/  SHFL.IDX PT, R7, R6, RZ, 0x1f ;  /* 0x00001fff06077589 */ /* 0x0002a200000e0000 */
[----:B0-----:R-:W-:-:S13]  /*0080*/  ISETP.NE.OR P0, PT, R5, RZ, !P0 ;  /* 0x000000ff0500720c */ /* 0x001fda0004705670 */
[----:B-12---:R-:W-:Y:S05]  /*0090*/  @P0 BRA `(.L_x_1) ;  /* 0x00000000002c0947 */ /* 0x006fea0003800000 */
[----:B------:R-:W-:Y:S02]  /*00a0*/  ULDC.64 UR4, c[0x0][0x198] ;  /* 0x0000660000047ab9 */ /* 0x000fe40000000a00 */
[----:B------:R-:W-:Y:S02]  /*00b0*/  UIADD3 UR6, UP0, UR4, 0xf0, URZ ;  /* 0x000000f004067890 */ /* 0x000fe4000ff1e03f */
[----:B------:R-:W-:Y:S02]  /*00c0*/  UIADD3 UR8, UP1, UR4, 0x1f0, URZ ;  /* 0x000001f004087890 */ /* 0x000fe4000ff3e03f */
[----:B------:R-:W-:Y:S02]  /*00d0*/  UIADD3 UR4, UP2, UR4, 0x2f0, URZ ;  /* 0x000002f004047890 */ /* 0x000fe4000ff5e03f */
[----:B------:R-:W-:Y:S02]  /*00e0*/  UIADD3.X UR7, URZ, UR5, URZ, UP0, !UPT ;  /* 0x000000053f077290 */ /* 0x000fe400087fe43f */
[----:B------:R-:W-:-:S02]  /*00f0*/  UIADD3.X UR9, URZ, UR5, URZ, UP1, !UPT ;  /* 0x000000053f097290 */ /* 0x000fc40008ffe43f */
[----:B------:R-:W-:-:S05]  /*0100*/  UIADD3.X UR5, URZ, UR5, URZ, UP2, !UPT ;  /* 0x000000053f057290 */ /* 0x000fca00097fe43f */
[----:B------:R0:W-:Y:S02]  /*0110*/  UTMACCTL.PF [UR6] ;  /* 0x00000000060079b9 */ /* 0x0001e40008040000 */
[----:B------:R0:W-:Y:S02]  /*0120*/  UTMACCTL.PF [UR8] ;  /* 0x00000000080079b9 */ /* 0x0001e40008040000 */
[----:B------:R0:W-:Y:S02]  /*0130*/  UTMACCTL.PF [UR4] ;  /* 0x00000000040079b9 */ /* 0x0001e40008040000 */
[----:B0-----:R-:W-:Y:S01]  /*0140*/  NOP ;  /* 0x0000000000007918 */ /* 0x001fe20000000000 */
.L_x_1:
[----:B------:R-:W-:Y:S05]  /*0150*/  BSYNC B0 ;  /* 0x0000000000007941 */ /* 0x000fea0003800000 */
.L_x_0:
[----:B------:R-:W0:Y:S02]  /*0160*/  SHFL.IDX PT, R3, R2, RZ, 0x1f ;  /* 0x00001fff02037589 */ /* 0x000e2400000e0000 */
[----:B0-----:R-:W-:-:S13]  /*0170*/  ISETP.NE.AND P0, PT, R3, RZ, PT ;  /* 0x000000ff0300720c */ /* 0x001fda0003f05270 */
[----:B------:R-:W-:Y:S05]  /*0180*/  @P0 BRA `(.L_x_2) ;  /* 0x0000000000500947 */ /* 0x000fea0003800000 */
[----:B------:R-:W0:Y:S01]  /*0190*/  S2UR UR8, SR_CgaCtaId ;  /* 0x00000000000879c3 */ /* 0x000e220000008800 */
[----:B------:R-:W-:Y:S01]  /*01a0*/  UMOV UR4, 0x400 ;  /* 0x0000040000047882 */ /* 0x000fe20000000000 */
[----:B------:R-:W-:Y:S01]  /*01b0*/  UMOV UR5, 0x1 ;  /* 0x0000000100057882 */ /* 0x000fe20000000000 */
[----:B------:R-:W-:Y:S01]  /*01c0*/  UMOV UR6, 0x100 ;  /* 0x0000010000067882 */ /* 0x000fe20000000000 */
[----:B------:R-:W-:Y:S01]  /*01d0*/  ELECT P0, URZ, PT ;  /* 0x00000000003f782f */ /* 0x000fe20003800000 */
[----:B------:R-:W-:-:S04]  /*01e0*/  UIADD3 UR6, -UR6, 0x100000, URZ ;  /* 0x0010000006067890 */ /* 0x000fc8000fffe13f */
[----:B------:R-:W-:Y:S02]  /*01f0*/  USHF.L.U32 UR7, UR6, 0xb, URZ ;  /* 0x0000000b06077899 */ /* 0x000fe4000800063f */
[----:B------:R-:W-:Y:S02]  /*0200*/  USHF.L.U32 UR6, UR6, 0x1, URZ ;  /* 0x0000000106067899 */ /* 0x000fe4000800063f */
[----:B0-----:R-:W-:Y:S02]  /*0210*/  ULEA UR8, UR8, UR4, 0x18 ;  /* 0x0000000408087291 */ /* 0x001fe4000f8ec03f */
[----:B------:R-:W-:-:S04]  /*0220*/  UIADD3 UR4, -UR5, 0x100000, URZ ;  /* 0x0010000005047890 */ /* 0x000fc8000fffe13f */
[----:B------:R-:W-:Y:S02]  /*0230*/  USHF.L.U32 UR5, UR4, 0xb, URZ ;  /* 0x0000000b04057899 */ /* 0x000fe4000800063f */
[----:B------:R-:W-:Y:S01]  /*0240*/  USHF.L.U32 UR4, UR4, 0x1, URZ ;  /* 0x0000000104047899 */ /* 0x000fe2000800063f */
[----:B------:R-:W0:Y:S11]  /*0250*/  FENCE.VIEW.ASYNC.S ;  /* 0x00000000000073c6 */ /* 0x000e360000000000 */
[----:B0-----:R0:W1:Y:S01]  /*0260*/  SYNCS.EXCH.64 URZ, [UR8], UR4 ;  /* 0x00000004083f75b2 */ /* 0x0010620008000100 */
[----:B------:R0:W2:Y:S01]  /*0270*/  SYNCS.EXCH.64 URZ, [UR8+0x18], UR6 ;  /* 0x00001806083f75b2 */ /* 0x0000a20008000100 */
[----:B------:R0:W3:Y:S01]  /*0280*/  SYNCS.EXCH.64 URZ, [UR8+0x8], UR4 ;  /* 0x00000804083f75b2 */ /* 0x0000e20008000100 */
[----:B------:R0:W4:Y:S01]  /*0290*/  SYNCS.EXCH.64 URZ, [UR8+0x20], UR6 ;  /* 0x00002006083f75b2 */ /* 0x0001220008000100 */
[----:B------:R0:W0:Y:S01]  /*02a0*/  SYNCS.EXCH.64 URZ, [UR8+0x10], UR4 ;  /* 0x00001004083f75b2 */ /* 0x0000220008000100 */
[----:B------:R0:W0:Y:S01]  /*02b0*/  SYNCS.EXCH.64 URZ, [UR8+0x28], UR6 ;  /* 0x00002806083f75b2 */ /* 0x0000220008000100 */
[----:B------:R-:W-:Y:S01]  /*02c0*/  NOP ;  /* 0x0000000000007918 */ /* 0x000fe20000000000 */
.L_x_2:
[----:B------:R-:W5:Y:S01]  /*02d0*/  SHFL.IDX PT, R2, R2, RZ, 0x1f ;  /* 0x00001fff02027589 */ /* 0x000f6200000e0000 */
[----:B------:R-:W1:Y:S01]  /*02e0*/  LDC R3, c[0x0][0x75c] ;  /* 0x0001d700ff037b82 */ /* 0x000e620000000800 */
[----:B------:R-:W-:Y:S02]  /*02f0*/  ELECT P0, URZ, PT ;  /* 0x00000000003f782f */ /* 0x000fe40003800000 */
[----:B------:R-:W-:Y:S01]  /*0300*/  SHF.R.S32.HI R4, RZ, 0x1f, R5 ;  /* 0x0000001fff047819 */ /* 0x000fe20000011405 */
[----:B------:R-:W2:Y:S01]  /*0310*/  S2R R11, SR_CTAID.Y ;  /* 0x00000000000b7919 */ /* 0x000ea20000002600 */
[----:B0-----:R-:W-:Y:S01]  /*0320*/  UMOV UR4, 0x20 ;  /* 0x0000002000047882 */ /* 0x001fe20000000000 */
[----:B------:R-:W-:Y:S01]  /*0330*/  ISETP.NE.AND P2, PT, R7, RZ, PT ;  /* 0x000000ff0700720c */ /* 0x000fe20003f45270 */
[----:B------:R-:W-:Y:S01]  /*0340*/  NOP ;  /* 0x0000000000007918 */ /* 0x000fe20000000000 */
[----:B------:R-:W0:Y:S01]  /*0350*/  S2R R8, SR_CTAID.X ;  /* 0x0000000000087919 */ /* 0x000e220000002500 */
[----:B------:R-:W-:Y:S01]  /*0360*/  LEA.HI R4, R4, R5, RZ, 0x2 ;  /* 0x0000000504047211 */ /* 0x000fe200078f10ff */
[----:B------:R-:W-:-:S03]  /*0370*/  NOP ;  /* 0x0000000000007918 */ /* 0x000fc60000000000 */
[----:B------:R-:W-:-:S05]  /*0380*/  LOP3.LUT R4, R4, 0xfffffffc, RZ, 0xc0, !PT ;  /* 0xfffffffc04047812 */ /* 0x000fca00078ec0ff */
[----:B------:R-:W-:Y:S01]  /*0390*/  IMAD.IADD R5, R5, 0x1, -R4 ;  /* 0x0000000105057824 */ /* 0x000fe200078e0a04 */
[----:B-----5:R-:W-:Y:S02]  /*03a0*/  ISETP.NE.OR P0, PT, R2, RZ, !P0 ;  /* 0x000000ff0200720c */ /* 0x020fe40004705670 */
[----:B-1----:R-:W-:-:S11]  /*03b0*/  ISETP.NE.AND P3, PT, R3, 0x1, PT ;  /* 0x000000010300780c */ /* 0x002fd60003f65270 */
[----:B------:R-:W-:Y:S01]  /*03c0*/  VOTEU.ALL UP0, P0 ;  /* 0x00000000003f7886 */ /* 0x000fe20000000000 */
[----:B------:R-:W-:Y:S01]  /*03d0*/  VOTEU.ALL UP1, P0 ;  /* 0x00000000003f7886 */ /* 0x000fe20000020000 */
[----:B------:R-:W0:Y:S01]  /*03e0*/  @P3 LDC R9, c[0x0][0x10] ;  /* 0x00000400ff093b82 */ /* 0x000e220000000800 */
[----:B--2---:R-:W-:Y:S02]  /*03f0*/  @P3 IMAD.MOV.U32 R2, RZ, RZ, R11 ;  /* 0x000000ffff023224 */ /* 0x004fe400078e000b */
[----:B------:R-:W-:Y:S01]  /*0400*/  @!UP0 UMOV UR6, 0x400 ;  /* 0x0000040000068882 */ /* 0x000fe20000000000 */
[----:B------:R-:W-:-:S04]  /*0410*/  @!UP0 UIADD3 UR4, -UR4, 0x100000, URZ ;  /* 0x0010000004048890 */ /* 0x000fc8000fffe13f */
[----:B------:R-:W-:Y:S02]  /*0420*/  @!UP0 USHF.L.U32 UR5, UR4, 0xb, URZ ;  /* 0x0000000b04058899 */ /* 0x000fe4000800063f */
[----:B------:R-:W-:Y:S01]  /*0430*/  @!UP0 USHF.L.U32 UR4, UR4, 0x1, URZ ;  /* 0x0000000104048899 */ /* 0x000fe2000800063f */
[----:B------:R-:W-:Y:S02]  /*0440*/  @P3 IMAD.MOV.U32 R3, RZ, RZ, RZ ;  /* 0x000000ffff033224 */ /* 0x000fe400078e00ff */
[----:B------:R-:W-:Y:S01]  /*0450*/  @P3 IMAD.MOV.U32 R15, RZ, RZ, RZ ;  /* 0x000000ffff0f3224 */ /* 0x000fe200078e00ff */
[----:B------:R-:W1:Y:S08]  /*0460*/  @!UP0 S2UR UR7, SR_CgaCtaId ;  /* 0x00000000000789c3 */ /* 0x000e700000008800 */
[----:B------:R-:W2:Y:S01]  /*0470*/  @!P3 LDC R12, c[0x0][0xc] ;  /* 0x00000300ff0cbb82 */ /* 0x000ea20000000800 */
[----:B0-----:R-:W-:-:S04]  /*0480*/  @P3 IMAD.WIDE.U32 R2, R8, R9, R2 ;  /* 0x0000000908023225 */ /* 0x001fc800078e0002 */
[----:B------:R-:W-:Y:S02]  /*0490*/  IMAD.MOV.U32 R9, RZ, RZ, RZ ;  /* 0x000000ffff097224 */ /* 0x000fe400078e00ff */
[----:B------:R-:W-:Y:S01]  /*04a0*/  @P3 IMAD.IADD R3, R3, 0x1, R15 ;  /* 0x0000000103033824 */ /* 0x000fe200078e020f */
[----:B-1----:R-:W-:Y:S01]  /*04b0*/  @!UP0 ULEA UR6, UR7, UR6, 0x18 ;  /* 0x0000000607068291 */ /* 0x002fe2000f8ec03f */
[----:B------:R-:W-:Y:S01]  /*04c0*/  VOTEU.ALL UP0, P0 ;  /* 0x00000000003f7886 */ /* 0x000fe20000000000 */
[----:B------:R-:W-:-:S04]  /*04d0*/  ISETP.NE.AND P0, PT, R5, 0x3, PT ;  /* 0x000000030500780c */ /* 0x000fc80003f05270 */
[----:B------:R-:W-:Y:S01]  /*04e0*/  ISETP.EQ.OR P0, PT, R5, RZ, !P0 ;  /* 0x000000ff0500720c */ /* 0x000fe20004702670 */
[----:B--2---:R-:W-:-:S03]  /*04f0*/  @!P3 IMAD.WIDE.U32 R12, R12, R11, R8 ;  /* 0x0000000b0c0cb225 */ /* 0x004fc600078e0008 */
[C---:B------:R-:W-:Y:S01]  /*0500*/  ISETP.EQ.AND P0, PT, R7.reuse, RZ, P0 ;  /* 0x000000ff0700720c */ /* 0x040fe20000702270 */
[----:B------:R-:W-:Y:S01]  /*0510*/  VIADD R7, R7, 0xffffffff ;  /* 0xffffffff07077836 */ /* 0x000fe20000000000 */
[----:B------:R-:W0:Y:S02]  /*0520*/  FENCE.VIEW.ASYNC.S ;  /* 0x00000000000073c6 */ /* 0x000e240000000000 */
[----:B0-----:R0:W3:Y:S01]  /*0530*/  @!UP0 SYNCS.EXCH.64 URZ, [UR6+0x40], UR4 ;  /* 0x00004004063f85b2 */ /* 0x0010e20008000100 */
[----:B------:R-:W-:Y:S01]  /*0540*/  @!P3 IMAD.MOV.U32 R2, RZ, RZ, R12 ;  /* 0x000000ffff02b224 */ /* 0x000fe200078e000c */
[----:B------:R-:W-:Y:S01]  /*0550*/  SEL R4, RZ, 0x1, !P0 ;  /* 0x00000001ff047807 */ /* 0x000fe20004000000 */
[----:B------:R-:W-:Y:S01]  /*0560*/  @!P3 IMAD.MOV.U32 R3, RZ, RZ, R13 ;  /* 0x000000ffff03b224 */ /* 0x000fe200078e000d */
[----:B------:R-:W-:-:S04]  /*0570*/  ISETP.GE.U32.AND P1, PT, R7, 0x2, PT ;  /* 0x000000020700780c */ /* 0x000fc80003f26070 */
[----:B------:R-:W-:Y:S01]  /*0580*/  SEL R4, R4, 0x2, P1 ;  /* 0x0000000204047807 */ /* 0x000fe20000800000 */
[----:B------:R0:W3:Y:S01]  /*0590*/  @!UP1 SYNCS.EXCH.64 URZ, [UR6+0x48], UR4 ;  /* 0x00004804063f95b2 */ /* 0x0000e20008000100 */
[----:B------:R-:W-:Y:S01]  /*05a0*/  NOP ;  /* 0x0000000000007918 */ /* 0x000fe20000000000 */
[----:B---34-:R-:W-:Y:S06]  /*05b0*/  BAR.SYNC.DEFER_BLOCKING 0x0 ;  /* 0x0000000000007b1d */ /* 0x018fec0000010000 */
[----:B------:R-:W-:Y:S05]  /*05c0*/  @!P2 BRA `(.L_x_3) ;  /* 0x0000009c00c4a947 */ /* 0x000fea0003800000 */
[----:B------:R-:W-:-:S13]  /*05d0*/  ISETP.GT.U32.AND P0, PT, R7, 0x1, PT ;  /* 0x000000010700780c */ /* 0x000fda0003f04070 */
[----:B0-----:R-:W-:Y:S05]  /*05e0*/  @P0 EXIT ;  /* 0x000000000000094d */ /* 0x001fea0003800000 */
[----:B------:R-:W-:Y:S01]  /*05f0*/  ULDC.64 UR4, c[0x0][0x750] ;  /* 0x0001d40000047ab9 */ /* 0x000fe20000000a00 */
[----:B------:R-:W-:Y:S01]  /*0600*/  PRMT R12, RZ, 0x7610, R12 ;  /* 0x00007610ff0c7816 */ /* 0x000fe2000000000c */
[----:B------:R-:W-:Y:S01]  /*0610*/  IMAD.MOV.U32 R10, RZ, RZ, -0x1 ;  /* 0xffffffffff0a7424 */ /* 0x000fe200078e00ff */
[----:B------:R-:W-:Y:S01]  /*0620*/  ISETP.GE.U32.AND P0, PT, R2, UR4, PT ;  /* 0x0000000402007c0c */ /* 0x000fe2000bf06070 */
[----:B------:R-:W-:Y:S02]  /*0630*/  IMAD.MOV.U32 R7, RZ, RZ, -0x1 ;  /* 0xffffffffff077424 */ /* 0x000fe400078e00ff */
[----:B------:R-:W-:Y:S01]  /*0640*/  IMAD.MOV.U32 R5, RZ, RZ, -0x1 ;  /* 0xffffffffff057424 */ /* 0x000fe200078e00ff */
[----:B------:R-:W-:-:S13]  /*0650*/  ISETP.GE.U32.AND.EX P0, PT, R3, UR5, PT, P0 ;  /* 0x0000000503007c0c */ /* 0x000fda000bf06100 */
[----:B------:R-:W-:Y:S05]  /*0660*/  @P0 BRA `(.L_x_4) ;  /* 0x00000004005c0947 */ /* 0x000fea0003800000 */
[----:B------:R-:W0:Y:S01]  /*0670*/  LDC.64 R18, c[0x0][0x728] ;  /* 0x0001ca00ff127b82 */ /* 0x000e220000000a00 */
[----:B------:R-:W-:Y:S02]  /*0680*/  IMAD.MOV.U32 R12, RZ, RZ, R2 ;  /* 0x000000ffff0c7224 */ /* 0x000fe400078e0002 */
[----:B------:R-:W-:-:S05]  /*0690*/  IMAD.MOV.U32 R13, RZ, RZ, R3 ;  /* 0x000000ffff0d7224 */ /* 0x000fca00078e0003 */
[----:B------:R-:W1:Y:S08]  /*06a0*/  LDC R10, c[0x0][0x730] ;  /* 0x0001cc00ff0a7b82 */ /* 0x000e700000000800 */
[----:B------:R-:W2:Y:S01]  /*06b0*/  LDC.64 R20, c[0x0][0x720] ;  /* 0x0001c800ff147b82 */ /* 0x000ea20000000a00 */
[----:B0-----:R-:W-:-:S04]  /*06c0*/  ISETP.NE.U32.AND P0, PT, R18, RZ, PT ;  /* 0x000000ff1200720c */ /* 0x001fc80003f05070 */
[----:B------:R-:W-:-:S13]  /*06d0*/  ISETP.NE.AND.EX P0, PT, R19, RZ, PT, P0 ;  /* 0x000000ff1300720c */ /* 0x000fda0003f05300 */
[----:B-12---:R-:W-:Y:S05]  /*06e0*/  @!P0 BRA `(.L_x_5) ;  /* 0x0000000000288947 */ /* 0x006fea0003800000 */
[----:B------:R-:W0:Y:S02]  /*06f0*/  LDC R5, c[0x0][0x734] ;  /* 0x0001cd00ff057b82 */ /* 0x000e240000000800 */
[----:B0-----:R-:W-:-:S05]  /*0700*/  IADD3 R5, P0, R2, R5, RZ ;  /* 0x0000000502057210 */ /* 0x001fca0007f1e0ff */
[----:B------:R-:W-:-:S04]  /*0710*/  IMAD.X R7, RZ, RZ, R3, P0 ;  /* 0x000000ffff077224 */ /* 0x000fc800000e0603 */
[----:B------:R-:W-:-:S04]  /*0720*/  IMAD.WIDE.U32 R12, R7, R18, RZ ;  /* 0x00000012070c7225 */ /* 0x000fc800078e00ff */
[----:B------:R-:W-:-:S04]  /*0730*/  IMAD.WIDE.U32 R14, P0, R5, R19, R12 ;  /* 0x00000013050e7225 */ /* 0x000fc8000780000c */
[----:B------:R-:W-:-:S04]  /*0740*/  IMAD.WIDE.U32 R12, R5, R18, RZ ;  /* 0x00000012050c7225 */ /* 0x000fc800078e00ff */
[----:B------:R-:W-:Y:S01]  /*0750*/  IMAD.X R17, RZ, RZ, RZ, P0 ;  /* 0x000000ffff117224 */ /* 0x000fe200000e06ff */
[----:B------:R-:W-:Y:S01]  /*0760*/  IADD3 RZ, P0, R13, R14, RZ ;  /* 0x0000000e0dff7210 */ /* 0x000fe20007f1e0ff */
[----:B------:R-:W-:-:S04]  /*0770*/  IMAD.MOV.U32 R16, RZ, RZ, R15 ;  /* 0x000000ffff107224 */ /* 0x000fc800078e000f */
[----:B------:R-:W-:-:S08]  /*0780*/  IMAD.WIDE.U32.X R12, R7, R19, R16, P0 ;  /* 0x00000013070c7225 */ /* 0x000fd000000e0410 */
.L_x_5:
[-CC-:B------:R-:W-:Y:S01]  /*0790*/  SHF.R.U64 R25, R12, R10.reuse, R13.reuse ;  /* 0x0000000a0c197219 */ /* 0x180fe2000000120d */
[----:B------:R-:W0:Y:S01]  /*07a0*/  LDC.64 R26, c[0x0][0x740] ;  /* 0x0001d000ff1a7b82 */ /* 0x000e220000000a00 */
[----:B------:R-:W-:Y:S01]  /*07b0*/  SHF.R.U32.HI R7, RZ, R10, R13 ;  /* 0x0000000aff077219 */ /* 0x000fe2000001160d */
[----:B------:R-:W-:Y:S01]  /*07c0*/  ULDC UR4, c[0x0][0x150] ;  /* 0x0000540000047ab9 */ /* 0x000fe20000000800 */
[----:B------:R-:W-:Y:S02]  /*07d0*/  IADD3 R9, P0, RZ, -R25, RZ ;  /* 0x80000019ff097210 */ /* 0x000fe40007f1e0ff */
[----:B------:R-:W-:-:S03]  /*07e0*/  I2FP.F32.U32 R5, R8 ;  /* 0x0000000800057245 */ /* 0x000fc60000201000 */
[----:B------:R-:W1:Y:S01]  /*07f0*/  LDC R14, c[0x0][0x718] ;  /* 0x0001c600ff0e7b82 */ /* 0x000e620000000800 */
[----:B------:R-:W-:Y:S02]  /*0800*/  IMAD.X R15, RZ, RZ, ~R7, P0 ;  /* 0x000000ffff0f7224 */ /* 0x000fe400000e0e07 */
[----:B------:R-:W-:Y:S01]  /*0810*/  FMUL R5, R5, UR4 ;  /* 0x0000000405057c20 */ /* 0x000fe20008400000 */
[----:B------:R-:W-:Y:S01]  /*0820*/  IMAD.WIDE.U32 R12, R9, R20, R2 ;  /* 0x00000014090c7225 */ /* 0x000fe200078e0002 */
[----:B------:R-:W-:-:S03]  /*0830*/  ULDC UR4, c[0x0][0x154] ;  /* 0x0000550000047ab9 */ /* 0x000fc60000000800 */
[----:B------:R-:W-:Y:S01]  /*0840*/  IMAD R10, R15, R20, RZ ;  /* 0x000000140f0a7224 */ /* 0x000fe200078e02ff */
[----:B------:R-:W2:Y:S01]  /*0850*/  LDC R7, c[0x0][0x144] ;  /* 0x00005100ff077b82 */ /* 0x000ea20000000800 */
[----:B------:R-:W3:Y:S01]  /*0860*/  F2I.U32.TRUNC.NTZ R5, R5 ;  /* 0x0000000500057305 */ /* 0x000ee2000020f000 */
[----:B------:R-:W-:Y:S02]  /*0870*/  IMAD.MOV.U32 R15, RZ, RZ, -0x1 ;  /* 0xffffffffff0f7424 */ /* 0x000fe400078e00ff */
[----:B------:R-:W-:-:S04]  /*0880*/  IMAD R9, R9, R21, R10 ;  /* 0x0000001509097224 */ /* 0x000fc800078e020a */
[----:B------:R-:W4:Y:S01]  /*0890*/  LDC R16, c[0x0][0x708] ;  /* 0x0001c200ff107b82 */ /* 0x000f220000000800 */
[----:B------:R-:W-:Y:S01]  /*08a0*/  IMAD.IADD R13, R13, 0x1, R9 ;  /* 0x000000010d0d7824 */ /* 0x000fe200078e0209 */
[----:B0-----:R-:W-:Y:S02]  /*08b0*/  ISETP.NE.U32.AND P0, PT, R26, RZ, PT ;  /* 0x000000ff1a00720c */ /* 0x001fe40003f05070 */
[----:B------:R-:W-:Y:S02]  /*08c0*/  I2FP.F32.U32 R9, R11 ;  /* 0x0000000b00097245 */ /* 0x000fe40000201000 */
[----:B------:R-:W-:Y:S02]  /*08d0*/  ISETP.NE.AND.EX P0, PT, R27, RZ, PT, P0 ;  /* 0x000000ff1b00720c */ /* 0x000fe40003f05300 */
[----:B------:R-:W0:Y:S01]  /*08e0*/  LDC R24, c[0x0][0x758] ;  /* 0x0001d600ff187b82 */ /* 0x000e220000000800 */
[-C--:B-1----:R-:W-:Y:S01]  /*08f0*/  SHF.R.U64 R20, R12, R14.reuse, R13 ;  /* 0x0000000e0c147219 */ /* 0x082fe2000000120d */
[----:B---3--:R-:W-:Y:S01]  /*0900*/  IMAD.MOV R10, RZ, RZ, -R5 ;  /* 0x000000ffff0a7224 */ /* 0x008fe200078e0a05 */
[----:B------:R-:W-:Y:S01]  /*0910*/  SHF.R.U32.HI R13, RZ, R14, R13 ;  /* 0x0000000eff0d7219 */ /* 0x000fe2000001160d */
[----:B------:R-:W-:-:S04]  /*0920*/  FMUL R9, R9, UR4 ;  /* 0x0000000409097c20 */ /* 0x000fc80008400000 */
[----:B------:R-:W1:Y:S01]  /*0930*/  LDC R18, c[0x0][0x148] ;  /* 0x00005200ff127b82 */ /* 0x000e620000000800 */
[----:B--2---:R-:W-:-:S07]  /*0940*/  IMAD R5, R7, R10, R8 ;  /* 0x0000000a07057224 */ /* 0x004fce00078e0208 */
[----:B------:R-:W2:Y:S01]  /*0950*/  LDC R22, c[0x0][0x700] ;  /* 0x0001c000ff167b82 */ /* 0x000ea20000000800 */
[-CC-:B----4-:R-:W-:Y:S02]  /*0960*/  SHF.R.U64 R29, R20, R16.reuse, R13.reuse ;  /* 0x00000010141d7219 */ /* 0x190fe4000000120d */
[----:B------:R-:W-:Y:S01]  /*0970*/  SHF.R.U32.HI R7, RZ, R16, R13 ;  /* 0x00000010ff077219 */ /* 0x000fe2000001160d */
[----:B------:R-:W-:Y:S01]  /*0980*/  IMAD.MOV.U32 R13, RZ, RZ, 0x1 ;  /* 0x00000001ff0d7424 */ /* 0x000fe200078e00ff */
[----:B------:R3:W4:Y:S03]  /*0990*/  F2I.U32.TRUNC.NTZ R16, R9 ;  /* 0x0000000900107305 */ /* 0x000726000020f000 */
[----:B------:R-:W1:Y:S01]  /*09a0*/  LDC R19, c[0x0][0x748] ;  /* 0x0001d200ff137b82 */ /* 0x000e620000000800 */
[-C--:B0-----:R-:W-:Y:S02]  /*09b0*/  SHF.L.U32 R8, R15, R24.reuse, RZ ;  /* 0x000000180f087219 */ /* 0x081fe400000006ff */
[----:B------:R-:W-:-:S02]  /*09c0*/  SHF.R.U64 R28, R29, R24, R7 ;  /* 0x000000181d1c7219 */ /* 0x000fc40000001207 */
[----:B------:R-:W-:Y:S02]  /*09d0*/  SHF.R.U32.HI R17, RZ, R24, R7 ;  /* 0x00000018ff117219 */ /* 0x000fe40000011607 */
[----:B------:R-:W-:Y:S01]  /*09e0*/  LOP3.LUT R10, RZ, R8, RZ, 0x33, !PT ;  /* 0x00000008ff0a7212 */ /* 0x000fe200078e33ff */
[----:B------:R-:W0:Y:S01]  /*09f0*/  LDC R21, c[0x0][0x738] ;  /* 0x0001ce00ff157b82 */ /* 0x000e220000000800 */
[----:B------:R-:W-:Y:S01]  /*0a00*/  SHF.L.U32 R7, R13, R24, RZ ;  /* 0x000000180d077219 */ /* 0x000fe200000006ff */
[----:B------:R-:W-:Y:S02]  /*0a10*/  IMAD.MOV.U32 R8, RZ, RZ, R28 ;  /* 0x000000ffff087224 */ /* 0x000fe400078e001c */
[----:B---3--:R-:W-:-:S04]  /*0a20*/  IMAD.MOV.U32 R9, RZ, RZ, R17 ;  /* 0x000000ffff097224 */ /* 0x008fc800078e0011 */
[----:B------:R-:W3:Y:S01]  /*0a30*/  LDC R23, c[0x0][0x710] ;  /* 0x0001c400ff177b82 */ /* 0x000ee20000000800 */
[----:B----4-:R-:W-:Y:S05]  /*0a40*/  @!P0 BRA `(.L_x_6) ;  /* 0x0000000000288947 */ /* 0x010fea0003800000 */
[----:B------:R-:W4:Y:S02]  /*0a50*/  LDC R15, c[0x0][0x74c] ;  /* 0x0001d300ff0f7b82 */ /* 0x000f240000000800 */
[----:B----4-:R-:W-:-:S05]  /*0a60*/  IADD3 R15, P0, R28, R15, RZ ;  /* 0x0000000f1c0f7210 */ /* 0x010fca0007f1e0ff */
        /* <DEDUP_REMOVED lines=8> */
.L_x_6:
[----:B-1----:R-:W-:Y:S01]  /*0af0*/  SHF.R.U64 R8, R8, R19, R9 ;  /* 0x0000001308087219 */ /* 0x002fe20000001209 */
[----:B--2---:R-:W-:Y:S01]  /*0b00*/  VIADD R9, R22, 0xffffffff ;  /* 0xffffffff16097836 */ /* 0x004fe20000000000 */
[----:B------:R-:W-:Y:S01]  /*0b10*/  LOP3.LUT R10, R29, R10, RZ, 0xc0, !PT ;  /* 0x0000000a1d0a7212 */ /* 0x000fe200078ec0ff */
[----:B------:R-:W-:Y:S02]  /*0b20*/  IMAD.MOV R16, RZ, RZ, -R16 ;  /* 0x000000ffff107224 */ /* 0x000fe400078e0a10 */
[----:B------:R-:W-:Y:S01]  /*0b30*/  IMAD.MOV R12, RZ, RZ, -R8 ;  /* 0x000000ffff0c7224 */ /* 0x000fe200078e0a08 */
[----:B------:R-:W-:Y:S01]  /*0b40*/  LOP3.LUT R9, R20, R9, RZ, 0xc0, !PT ;  /* 0x0000000914097212 */ /* 0x000fe200078ec0ff */
[----:B------:R-:W-:Y:S02]  /*0b50*/  @P3 IMAD R5, R18, R16, R11 ;  /* 0x0000001012053224 */ /* 0x000fe400078e020b */
[----:B------:R-:W-:Y:S02]  /*0b60*/  IMAD R10, R7, R8, R10 ;  /* 0x00000008070a7224 */ /* 0x000fe400078e020a */
[----:B0-----:R-:W-:-:S02]  /*0b70*/  IMAD R7, R12, R21, R28 ;  /* 0x000000150c077224 */ /* 0x001fc400078e021c */
[----:B---3--:R-:W-:Y:S02]  /*0b80*/  IMAD R5, R10, R23, R5 ;  /* 0x000000170a057224 */ /* 0x008fe400078e0205 */
[----:B------:R-:W-:Y:S02]  /*0b90*/  IMAD R10, R7, R22, R9 ;  /* 0x00000016070a7224 */ /* 0x000fe400078e0209 */
[----:B------:R-:W-:-:S03]  /*0ba0*/  IMAD.MOV.U32 R12, RZ, RZ, 0x1 ;  /* 0x00000001ff0c7424 */ /* 0x000fc600078e00ff */
[----:B------:R-:W-:Y:S02]  /*0bb0*/  SEL R7, R10, R5, !P3 ;  /* 0x000000050a077207 */ /* 0x000fe40005800000 */
[----:B------:R-:W-:Y:S01]  /*0bc0*/  SEL R10, R5, R10, !P3 ;  /* 0x0000000a050a7207 */ /* 0x000fe20005800000 */
[----:B------:R-:W-:-:S07]  /*0bd0*/  IMAD.MOV.U32 R5, RZ, RZ, R25 ;  /* 0x000000ffff057224 */ /* 0x000fce00078e0019 */
.L_x_4:
[----:B------:R-:W-:-:S08]  /*0be0*/  NOP ;  /* 0x0000000000007918 */ /* 0x000fd00000000000 */
[----:B------:R-:W0:Y:S02]  /*0bf0*/  USETMAXREG.TRY_ALLOC.CTAPOOL UP0, 0xe8 ;  /* 0x000000e8000079c8 */ /* 0x000e240008000600 */
[----:B0-----:R-:W-:-:S13]  /*0c00*/  PLOP3.LUT P0, PT, PT, PT, UP0, 0x80, 0x0 ;  /* 0x000000000000781c */ /* 0x001fda0003f0f008 */
[----:B------:R-:W-:Y:S05]  /*0c10*/  @!P0 BRA `(.L_x_4) ;  /* 0xfffffffc00f08947 */ /* 0x000fea000383ffff */
[----:B------:R-:W-:Y:S01]  /*0c20*/  ULDC.64 UR4, c[0x0][0x698] ;  /* 0x0001a60000047ab9 */ /* 0x000fe20000000a00 */
[----:B------:R-:W-:Y:S01]  /*0c30*/  ULDC.64 UR16, c[0x0][0x208] ;  /* 0x0000820000107ab9 */ /* 0x000fe20000000a00 */
[----:B------:R-:W-:-:S04]  /*0c40*/  ISETP.NE.U32.AND P0, PT, RZ, UR4, PT ;  /* 0x00000004ff007c0c */ /* 0x000fc8000bf05070 */
[----:B------:R-:W-:-:S13]  /*0c50*/  ISETP.NE.AND.EX P0, PT, RZ, UR5, PT, P0 ;  /* 0x00000005ff007c0c */ /* 0x000fda000bf05300 */
[----:B------:R-:W-:Y:S05]  /*0c60*/  @!P0 BRA `(.L_x_7) ;  /* 0x00000000001c8947 */ /* 0x000fea0003800000 */
[----:B------:R-:W0:Y:S02]  /*0c70*/  LDC.64 R8, c[0x0][0x698] ;  /* 0x0001a600ff087b82 */ /* 0x000e240000000a00 */
[----:B0-----:R-:W2:Y:S02]  /*0c80*/  LDG.E.64 R8, desc[UR16][R8.64] ;  /* 0x0000001008087981 */ /* 0x001ea4000c1e1b00 */
[----:B--2---:R-:W-:-:S04]  /*0c90*/  ISETP.NE.U32.AND P0, PT, R8, RZ, PT ;  /* 0x000000ff0800720c */ /* 0x004fc80003f05070 */
[----:B------:R-:W-:-:S13]  /*0ca0*/  ISETP.NE.AND.EX P0, PT, R9, RZ, PT, P0 ;  /* 0x000000ff0900720c */ /* 0x000fda0003f05300 */
[----:B------:R-:W-:Y:S05]  /*0cb0*/  @!P0 BRA `(.L_x_7) ;  /* 0x0000000000088947 */ /* 0x000fea0003800000 */
[----:B------:R0:W5:Y:S01]  /*0cc0*/  LD.E R15, desc[UR16][R8.64] ;  /* 0x00000010080f7980 */ /* 0x000162000c101900 */
[----:B------:R-:W-:Y:S05]  /*0cd0*/  BRA `(.L_x_8) ;  /* 0x0000000000207947 */ /* 0x000fea0003800000 */
.L_x_7:
[----:B------:R-:W-:Y:S02]  /*0ce0*/  ULDC.64 UR4, c[0x0][0x688] ;  /* 0x0001a20000047ab9 */ /* 0x000fe40000000a00 */
[----:B------:R-:W-:-:S04]  /*0cf0*/  ISETP.NE.U32.AND P0, PT, RZ, UR4, PT ;  /* 0x00000004ff007c0c */ /* 0x000fc8000bf05070 */
[----:B------:R-:W-:-:S13]  /*0d00*/  ISETP.NE.AND.EX P0, PT, RZ, UR5, PT, P0 ;  /* 0x00000005ff007c0c */ /* 0x000fda000bf05300 */
[----:B------:R-:W-:Y:S05]  /*0d10*/  @!P0 BRA `(.L_x_9) ;  /* 0x00000000000c8947 */ /* 0x000fea0003800000 */
[----:B------:R-:W0:Y:S02]  /*0d20*/  LDC.64 R8, c[0x0][0x688] ;  /* 0x0001a200ff087b82 */ /* 0x000e240000000a00 */
[----:B0-----:R1:W5:Y:S01]  /*0d30*/  LDG.E R15, desc[UR16][R8.64] ;  /* 0x00000010080f7981 */ /* 0x001362000c1e1900 */
[----:B------:R-:W-:Y:S05]  /*0d40*/  BRA `(.L_x_8) ;  /* 0x0000000000047947 */ /* 0x000fea0003800000 */
.L_x_9:
[----:B------:R-:W2:Y:S02]  /*0d50*/  LDC R15, c[0x0][0x680] ;  /* 0x0001a000ff0f7b82 */ /* 0x000ea40000000800 */
.L_x_8:
[----:B------:R-:W-:Y:S02]  /*0d60*/  ULDC.64 UR4, c[0x0][0x6a0] ;  /* 0x0001a80000047ab9 */ /* 0x000fe40000000a00 */
[----:B------:R-:W-:-:S04]  /*0d70*/  ISETP.NE.U32.AND P0, PT, RZ, UR4, PT ;  /* 0x00000004ff007c0c */ /* 0x000fc8000bf05070 */
[----:B------:R-:W-:-:S13]  /*0d80*/  ISETP.NE.AND.EX P0, PT, RZ, UR5, PT, P0 ;  /* 0x00000005ff007c0c */ /* 0x000fda000bf05300 */
[----:B------:R-:W-:Y:S05]  /*0d90*/  @!P0 BRA `(.L_x_10) ;  /* 0x00000000001c8947 */ /* 0x000fea0003800000 */
[----:B01----:R-:W0:Y:S02]  /*0da0*/  LDC.64 R8, c[0x0][0x6a0] ;  /* 0x0001a800ff087b82 */ /* 0x003e240000000a00 */
[----:B0-----:R-:W3:Y:S02]  /*0db0*/  LDG.E.64 R8, desc[UR16][R8.64] ;  /* 0x0000001008087981 */ /* 0x001ee4000c1e1b00 */
[----:B---3--:R-:W-:-:S04]  /*0dc0*/  ISETP.NE.U32.AND P0, PT, R8, RZ, PT ;  /* 0x000000ff0800720c */ /* 0x008fc80003f05070 */
[----:B------:R-:W-:-:S13]  /*0dd0*/  ISETP.NE.AND.EX P0, PT, R9, RZ, PT, P0 ;  /* 0x000000ff0900720c */ /* 0x000fda0003f05300 */
[----:B------:R-:W-:Y:S05]  /*0de0*/  @!P0 BRA `(.L_x_10) ;  /* 0x0000000000088947 */ /* 0x000fea0003800000 */
[----:B------:R0:W5:Y:S01]  /*0df0*/  LD.E R14, desc[UR16][R8.64] ;  /* 0x00000010080e7980 */ /* 0x000162000c101900 */
[----:B------:R-:W-:Y:S05]  /*0e00*/  BRA `(.L_x_11) ;  /* 0x0000000000207947 */ /* 0x000fea0003800000 */
.L_x_10:
[----:B------:R-:W-:Y:S02]  /*0e10*/  ULDC.64 UR4, c[0x0][0x690] ;  /* 0x0001a40000047ab9 */ /* 0x000fe40000000a00 */
[----:B------:R-:W-:-:S04]  /*0e20*/  ISETP.NE.U32.AND P0, PT, RZ, UR4, PT ;  /* 0x00000004ff007c0c */ /* 0x000fc8000bf05070 */
[----:B------:R-:W-:-:S13]  /*0e30*/  ISETP.NE.AND.EX P0, PT, RZ, UR5, PT, P0 ;  /* 0x00000005ff007c0c */ /* 0x000fda000bf05300 */
[----:B------:R-:W-:Y:S05]  /*0e40*/  @!P0 BRA `(.L_x_12) ;  /* 0x00000000000c8947 */ /* 0x000fea0003800000 */
[----:B01----:R-:W0:Y:S02]  /*0e50*/  LDC.64 R8, c[0x0][0x690] ;  /* 0x0001a400ff087b82 */ /* 0x003e240000000a00 */
[----:B0-----:R1:W5:Y:S01]  /*0e60*/  LDG.E R14, desc[UR16][R8.64] ;  /* 0x00000010080e7981 */ /* 0x001362000c1e1900 */
[----:B------:R-:W-:Y:S05]  /*0e70*/  BRA `(.L_x_11) ;  /* 0x0000000000047947 */ /* 0x000fea0003800000 */
.L_x_12:
[----:B------:R-:W3:Y:S02]  /*0e80*/  LDC R14, c[0x0][0x684] ;  /* 0x0001a100ff0e7b82 */ /* 0x000ee40000000800 */
.L_x_11:
[----:B------:R-:W-:-:S13]  /*0e90*/  LOP3.LUT P0, RZ, R12, 0xff, RZ, 0xc0, !PT ;  /* 0x000000ff0cff7812 */ /* 0x000fda000780c0ff */
[----:B------:R-:W-:Y:S05]  /*0ea0*/  @!P0 EXIT ;  /* 0x000000000000894d */ /* 0x000fea0003800000 */
[----:B------:R-:W-:Y:S01]  /*0eb0*/  ULDC UR4, c[0x0][0x28c] ;  /* 0x0000a30000047ab9 */ /* 0x000fe20000000800 */
[----:B------:R-:W-:Y:S01]  /*0ec0*/  LOP3.LUT R13, R4, 0x1, RZ, 0xfc, !PT ;  /* 0x00000001040d7812 */ /* 0x000fe200078efcff */
[----:B------:R-:W-:-:S04]  /*0ed0*/  UIADD3 UR4, UR4, 0x7f, URZ ;  /* 0x0000007f04047890 */ /* 0x000fc8000fffe03f */
[----:B------:R-:W-:-:S04]  /*0ee0*/  USHF.R.S32.HI UR5, URZ, 0x1f, UR4 ;  /* 0x0000001f3f057899 */ /* 0x000fc80008011404 */
[----:B------:R-:W-:-:S03]  /*0ef0*/  ULEA.HI UR5, UR5, UR4, URZ, 0x7 ;  /* 0x0000000405057291 */ /* 0x000fc6000f8f383f */
[----:B------:R-:W-:Y:S01]  /*0f00*/  UMOV UR4, URZ ;  /* 0x0000003f00047c82 */ /* 0x000fe20008000000 */
[----:B------:R-:W-:-:S03]  /*0f10*/  USHF.R.S32.HI UR6, URZ, 0x7, UR5 ;  /* 0x000000073f067899 */ /* 0x000fc60008011405 */
[----:B------:R-:W-:-:S09]  /*0f20*/  UMOV UR5, URZ ;  /* 0x0000003f00057c82 */ /* 0x000fd20008000000 */
.L_x_277:
[----:B01----:R-:W-:Y:S02]  /*0f30*/  LOP3.LUT R8, R0, 0x80, RZ, 0xc0, !PT ;  /* 0x0000008000087812 */ /* 0x003fe400078ec0ff */
[----:B------:R-:W-:Y:S02]  /*0f40*/  CS2R R86, SRZ ;  /* 0x0000000000567805 */ /* 0x000fe4000001ff00 */
[----:B------:R-:W-:Y:S02]  /*0f50*/  CS2R R88, SRZ ;  /* 0x0000000000587805 */ /* 0x000fe4000001ff00 */
[----:B---3--:R-:W-:Y:S02]  /*0f60*/  CS2R R90, SRZ ;  /* 0x00000000005a7805 */ /* 0x008fe4000001ff00 */
[----:B------:R-:W-:Y:S02]  /*0f70*/  SHF.R.U32.HI R9, RZ, 0x7, R8 ;  /* 0x00000007ff097819 */ /* 0x000fe40000011608 */
[----:B------:R-:W-:-:S02]  /*0f80*/  CS2R R92, SRZ ;  /* 0x00000000005c7805 */ /* 0x000fc4000001ff00 */
[----:B------:R-:W-:Y:S02]  /*0f90*/  VIMNMX R8, RZ, UR6, PT ;  /* 0x00000006ff087c48 */ /* 0x000fe4000bfe0100 */
[----:B------:R-:W-:Y:S02]  /*0fa0*/  CS2R R94, SRZ ;  /* 0x00000000005e7805 */ /* 0x000fe4000001ff00 */
[----:B------:R-:W-:Y:S02]  /*0fb0*/  CS2R R96, SRZ ;  /* 0x0000000000607805 */ /* 0x000fe4000001ff00 */
[----:B------:R-:W-:Y:S01]  /*0fc0*/  CS2R R98, SRZ ;  /* 0x0000000000627805 */ /* 0x000fe2000001ff00 */
[----:B------:R-:W0:Y:S01]  /*0fd0*/  SHFL.IDX PT, R9, R9, RZ, 0x1f ;  /* 0x00001fff09097589 */ /* 0x000e2200000e0000 */
[----:B------:R-:W-:Y:S02]  /*0fe0*/  IADD3 R8, -R8, UR6, RZ ;  /* 0x0000000608087c10 */ /* 0x000fe4000fffe1ff */
[----:B------:R-:W-:-:S02]  /*0ff0*/  CS2R R100, SRZ ;  /* 0x0000000000647805 */ /* 0x000fc4000001ff00 */
[----:B------:R-:W-:Y:S02]  /*1000*/  CS2R R102, SRZ ;  /* 0x0000000000667805 */ /* 0x000fe4000001ff00 */
[----:B------:R-:W-:Y:S02]  /*1010*/  CS2R R104, SRZ ;  /* 0x0000000000687805 */ /* 0x000fe4000001ff00 */
[----:B------:R-:W-:Y:S02]  /*1020*/  ISETP.GE.AND P0, PT, R8, 0x1, PT ;  /* 0x000000010800780c */ /* 0x000fe40003f06270 */
[----:B------:R-:W-:Y:S02]  /*1030*/  CS2R R106, SRZ ;  /* 0x00000000006a7805 */ /* 0x000fe4000001ff00 */
[----:B------:R-:W-:Y:S02]  /*1040*/  CS2R R108, SRZ ;  /* 0x00000000006c7805 */ /* 0x000fe4000001ff00 */
[----:B------:R-:W-:-:S02]  /*1050*/  CS2R R110, SRZ ;  /* 0x00000000006e7805 */ /* 0x000fc4000001ff00 */
[----:B------:R-:W-:Y:S02]  /*1060*/  CS2R R112, SRZ ;  /* 0x0000000000707805 */ /* 0x000fe4000001ff00 */
[----:B------:R-:W-:Y:S02]  /*1070*/  CS2R R114, SRZ ;  /* 0x0000000000727805 */ /* 0x000fe4000001ff00 */
[----:B------:R-:W-:Y:S02]  /*1080*/  CS2R R116, SRZ ;  /* 0x0000000000747805 */ /* 0x000fe4000001ff00 */
        /* <DEDUP_REMOVED lines=12> */
[----:B0-----:R-:W-:Y:S02]  /*1150*/  R2UR UR7, R9 ;  /* 0x00000000090772ca */ /* 0x001fe400000e0000 */
        /* <DEDUP_REMOVED lines=35> */
[----:B------:R-:W-:Y:S01]  /*1390*/  CS2R R84, SRZ ;  /* 0x0000000000547805 */ /* 0x000fe2000001ff00 */
[----:B----4-:R-:W-:Y:S06]  /*13a0*/  @!P0 BRA `(.L_x_13) ;  /* 0x0000000400948947 */ /* 0x010fec0003800000 */
[----:B------:R-:W0:Y:S01]  /*13b0*/  S2UR UR10, SR_CgaCtaId ;  /* 0x00000000000a79c3 */ /* 0x000e220000008800 */
[----:B------:R-:W-:Y:S01]  /*13c0*/  ULEA.HI UR8, UR7, UR7, URZ, 0x1 ;  /* 0x0000000707087291 */ /* 0x000fe2000f8f083f */
[----:B------:R-:W-:Y:S01]  /*13d0*/  IMAD.U32 R17, RZ, RZ, UR4 ;  /* 0x00000004ff117e24 */ /* 0x000fe2000f8e00ff */
[----:B------:R-:W-:Y:S01]  /*13e0*/  UMOV UR9, 0x400 ;  /* 0x0000040000097882 */ /* 0x000fe20000000000 */
[----:B------:R-:W-:Y:S02]  /*13f0*/  UPLOP3.LUT UP0, UPT, UPT, UPT, UPT, 0x40, 0x0 ;  /* 0x000000000000789c */ /* 0x000fe40003f0e870 */
[----:B------:R-:W-:-:S04]  /*1400*/  ULOP3.LUT UR8, UR8, 0x7fffe, URZ, 0xc0, !UPT ;  /* 0x0007fffe08087892 */ /* 0x000fc8000f8ec03f */
[----:B------:R-:W-:Y:S02]  /*1410*/  UIADD3 UR8, UR7, -UR8, URZ ;  /* 0x8000000807087290 */ /* 0x000fe4000fffe03f */
[----:B0-----:R-:W-:-:S04]  /*1420*/  ULEA UR9, UR10, UR9, 0x18 ;  /* 0x000000090a097291 */ /* 0x001fc8000f8ec03f */
[----:B------:R-:W-:-:S03]  /*1430*/  ULEA UR8, UR8, UR9, 0xd ;  /* 0x0000000908087291 */ /* 0x000fc6000f8e683f */
[----:B------:R-:W-:Y:S01]  /*1440*/  UMOV UR9, UR5 ;  /* 0x0000000500097c82 */ /* 0x000fe20008000000 */
[----:B------:R-:W-:-:S04]  /*1450*/  UIADD3 UR8, UR8, 0x100, URZ ;  /* 0x0000010008087890 */ /* 0x000fc8000fffe03f */
[----:B------:R-:W-:-:S03]  /*1460*/  USHF.R.U32.HI UR7, URZ, 0x4, UR8 ;  /* 0x000000043f077899 */ /* 0x000fc60008011608 */
[----:B------:R-:W-:Y:S01]  /*1470*/  UMOV UR8, UR5 ;  /* 0x0000000500087c82 */ /* 0x000fe20008000000 */
[----:B------:R-:W-:-:S12]  /*1480*/  ULOP3.LUT UR7, UR7, 0x3fff, URZ, 0xc0, !UPT ;  /* 0x00003fff07077892 */ /* 0x000fd8000f8ec03f */
.L_x_20:
[----:B------:R-:W-:-:S13]  /*1490*/  ISETP.NE.AND P1, PT, R13, 0x3, PT ;  /* 0x000000030d00780c */ /* 0x000fda0003f25270 */
[----:B01----:R-:W-:Y:S05]  /*14a0*/  @!P1 BRA `(.L_x_14) ;  /* 0x0000000000049947 */ /* 0x003fea0003800000 */
[----:B------:R-:W-:Y:S01]  /*14b0*/  BPT.TRAP 0x1 ;  /* 0x000000040000795c */ /* 0x000fe20000300000 */
.L_x_14:
[----:B------:R-:W0:Y:S01]  /*14c0*/  S2UR UR11, SR_CgaCtaId ;  /* 0x00000000000b79c3 */ /* 0x000e220000008800 */
[----:B------:R-:W-:Y:S01]  /*14d0*/  UMOV UR10, 0x400 ;  /* 0x00000400000a7882 */ /* 0x000fe20000000000 */
[----:B------:R-:W-:Y:S01]  /*14e0*/  SHF.L.U32 R11, R17, 0x1f, RZ ;  /* 0x0000001f110b7819 */ /* 0x000fe200000006ff */
[----:B0-----:R-:W-:-:S04]  /*14f0*/  ULEA UR10, UR11, UR10, 0x18 ;  /* 0x0000000a0b0a7291 */ /* 0x001fc8000f8ec03f */
[----:B------:R-:W-:-:S09]  /*1500*/  ULEA UR11, UR8, UR10, 0x3 ;  /* 0x0000000a080b7291 */ /* 0x000fd2000f8e183f */
[----:B------:R0:W1:Y:S01]  /*1510*/  SYNCS.PHASECHK.TRANS64.TRYWAIT P0, [UR11], R11 ;  /* 0x0000000bff0075a7 */ /* 0x000062000800014b */
[----:B------:R-:W-:Y:S05]  /*1520*/  @!P1 BRA `(.L_x_15) ;  /* 0x0000000000049947 */ /* 0x000fea0003800000 */
[----:B------:R-:W-:Y:S01]  /*1530*/  BPT.TRAP 0x1 ;  /* 0x000000040000795c */ /* 0x000fe20000300000 */
.L_x_15:
[C---:B------:R-:W-:Y:S02]  /*1540*/  IMAD.SHL.U32 R9, R0.reuse, 0x40, RZ ;  /* 0x0000004000097824 */ /* 0x040fe400078e00ff */
[C---:B------:R-:W-:Y:S02]  /*1550*/  IMAD.SHL.U32 R12, R0.reuse, 0x400, RZ ;  /* 0x00000400000c7824 */ /* 0x040fe400078e00ff */
[----:B------:R-:W-:Y:S01]  /*1560*/  IMAD.SHL.U32 R16, R0, 0x20, RZ ;  /* 0x0000002000107824 */ /* 0x000fe200078e00ff */
[----:B------:R-:W-:-:S04]  /*1570*/  LOP3.LUT R9, R9, 0x3800, RZ, 0xc0, !PT ;  /* 0x0000380009097812 */ /* 0x000fc800078ec0ff */
[----:B------:R-:W-:Y:S01]  /*1580*/  LOP3.LUT R9, R9, 0x400, R12, 0xf8, !PT ;  /* 0x0000040009097812 */ /* 0x000fe200078ef80c */
[----:B------:R-:W-:-:S03]  /*1590*/  IMAD.U32 R12, RZ, RZ, UR8 ;  /* 0x00000008ff0c7e24 */ /* 0x000fc6000f8e00ff */
[----:B------:R-:W-:-:S04]  /*15a0*/  LOP3.LUT R9, R9, 0x380, R16, 0xf8, !PT ;  /* 0x0000038009097812 */ /* 0x000fc800078ef810 */
[----:B------:R-:W-:-:S05]  /*15b0*/  SHF.R.U32.HI R9, RZ, 0x3, R9 ;  /* 0x00000003ff097819 */ /* 0x000fca0000011609 */
[----:B------:R-:W-:Y:S01]  /*15c0*/  IMAD R9, R12, 0x1000, R9 ;  /* 0x000010000c097824 */ /* 0x000fe200078e0209 */
[----:B-1----:R-:W-:Y:S06]  /*15d0*/  @P0 BRA `(.L_x_16) ;  /* 0x0000000000080947 */ /* 0x002fec0003800000 */
[----:B------:R-:W1:Y:S02]  /*15e0*/  SYNCS.PHASECHK.TRANS64.TRYWAIT P0, [UR11], R11 ;  /* 0x0000000bff0075a7 */ /* 0x000e64000800014b */
[----:B-1----:R-:W-:Y:S05]  /*15f0*/  @!P0 BRA `(.L_x_17) ;  /* 0x000000a4006c8947 */ /* 0x002fea0003800000 */
.L_x_16:
[----:B------:R-:W-:Y:S01]  /*1600*/  LDS.128 R152, [R9+UR10+0x30100] ;  /* 0x0301000a09987984 */ /* 0x000fe20008000c00 */
[----:B------:R-:W-:Y:S02]  /*1610*/  UIADD3 UR11, UR10, 0x18100, URZ ;  /* 0x000181000a0b7890 */ /* 0x000fe4000fffe03f */
[----:B------:R-:W-:Y:S01]  /*1620*/  ULOP3.LUT UR12, UR7, 0x10000, URZ, 0xfc, !UPT ;  /* 0x00010000070c7892 */ /* 0x000fe2000f8efc3f */
[----:B------:R-:W4:Y:S01]  /*1630*/  LDS.128 R156, [R9+UR10+0x30900] ;  /* 0x0309000a099c7984 */ /* 0x000f220008000c00 */
[----:B------:R-:W-:Y:S01]  /*1640*/  USHF.R.U32.HI UR11, URZ, 0x4, UR11 ;  /* 0x000000043f0b7899 */ /* 0x000fe2000801160b */
[----:B------:R-:W-:Y:S01]  /*1650*/  UMOV UR13, 0x40000040 ;  /* 0x40000040000d7882 */ /* 0x000fe20000000000 */
[----:B------:R-:W-:Y:S02]  /*1660*/  UMOV UR15, 0x40000040 ;  /* 0x40000040000f7882 */ /* 0x000fe40000000000 */
[----:B------:R-:W-:-:S04]  /*1670*/  ULOP3.LUT UR11, UR11, 0x3fff, URZ, 0xc0, !UPT ;  /* 0x00003fff0b0b7892 */ /* 0x000fc8000f8ec03f */
[----:B------:R-:W-:Y:S02]  /*1680*/  ULOP3.LUT UR18, UR11, 0x10000, URZ, 0xfc, !UPT ;  /* 0x000100000b127892 */ /* 0x000fe4000f8efc3f */
[----:B------:R-:W-:Y:S02]  /*1690*/  ULEA UR11, UR8, UR12, 0xb ;  /* 0x0000000c080b7291 */ /* 0x000fe4000f8e583f */
[----:B------:R-:W-:-:S05]  /*16a0*/  ULEA UR18, UR8, UR18, 0xb ;  /* 0x0000001208127291 */ /* 0x000fca000f8e583f */
[----:B------:R-:W-:Y:S02]  /*16b0*/  UMOV UR12, UR11 ;  /* 0x0000000b000c7c82 */ /* 0x000fe40008000000 */
[----:B------:R-:W-:Y:S01]  /*16c0*/  UMOV UR14, UR18 ;  /* 0x00000012000e7c82 */ /* 0x000fe20008000000 */
[----:B----4-:R-:W-:-:S06]  /*16d0*/  WARPGROUP.ARRIVE ;  /* 0x00000000000079c5 */ /* 0x010fcc0000000000 */
[----:B------:R-:W-:Y:S01]  /*16e0*/  HGMMA.SP.64x128x32.F32.BF16 R88, gdesc[UR12], R88, UP0, R152, 0x0 ;  /* 0x09e098000c5879f0 */ /* 0x000fe2000bf01a58 */
[----:B------:R-:W-:Y:S01]  /*16f0*/  UIADD3 UR12, UR11, 0x400, URZ ;  /* 0x000004000b0c7890 */ /* 0x000fe2000fffe03f */
[----:B------:R-:W-:-:S14]  /*1700*/  UMOV UR13, 0x40000040 ;  /* 0x40000040000d7882 */ /* 0x000fdc0000000000 */
[----:B------:R-:W-:Y:S01]  /*1710*/  HGMMA.SP.64x128x32.F32.BF16 R24, gdesc[UR12], R24, UP0, R156, 0x0 ;  /* 0x09e09c000c1879f0 */ /* 0x000fe2000bf01a18 */
[----:B------:R-:W-:Y:S02]  /*1720*/  UIADD3 UR12, UR11, 0x2, URZ ;  /* 0x000000020b0c7890 */ /* 0x000fe4000fffe03f */
[----:B------:R-:W-:Y:S01]  /*1730*/  UIADD3 UR14, UR18, 0x4, URZ ;  /* 0x00000004120e7890 */ /* 0x000fe2000fffe03f */
[----:B------:R-:W-:Y:S01]  /*1740*/  UMOV UR13, 0x40000040 ;  /* 0x40000040000d7882 */ /* 0x000fe20000000000 */
[----:B------:R-:W-:-:S11]  /*1750*/  UMOV UR15, 0x40000040 ;  /* 0x40000040000f7882 */ /* 0x000fd60000000000 */
[----:B------:R-:W-:Y:S01]  /*1760*/  HGMMA.SP.64x128x32.F32.BF16 R88, gdesc[UR12], R88, R153, 0x0 ;  /* 0x09e099000c5879f0 */ /* 0x000fe20008701a58 */
[----:B------:R-:W-:Y:S01]  /*1770*/  UIADD3 UR12, UR11, 0x402, URZ ;  /* 0x000004020b0c7890 */ /* 0x000fe2000fffe03f */
[----:B------:R-:W-:-:S14]  /*1780*/  UMOV UR13, 0x40000040 ;  /* 0x40000040000d7882 */ /* 0x000fdc0000000000 */
[----:B------:R-:W-:Y:S01]  /*1790*/  HGMMA.SP.64x128x32.F32.BF16 R24, gdesc[UR12], R24, R157, 0x0 ;  /* 0x09e09d000c1879f0 */ /* 0x000fe20008701a18 */
        /* <DEDUP_REMOVED lines=15> */
[----:B------:R-:W-:Y:S03]  /*1890*/  HGMMA.SP.64x128x32.F32.BF16 R24, gdesc[UR12], R24, R159, 0x0, gsb0 ;  /* 0x09e09f000c1879f0 */ /* 0x000fe60008001a18 */
[----:B------:R-:W-:Y:S02]  /*18a0*/  WARPGROUP.DEPBAR.LE gsb0, 0x0 ;  /* 0x00008000000079c5 */ /* 0x000fe40000010000 */
[----:B------:R-:W-:Y:S05]  /*18b0*/  @!P1 BRA `(.L_x_18) ;  /* 0x0000000000049947 */ /* 0x000fea0003800000 */
[----:B------:R-:W-:Y:S01]  /*18c0*/  BPT.TRAP 0x1 ;  /* 0x000000040000795c */ /* 0x000fe20000300000 */
.L_x_18:
[----:B------:R-:W-:Y:S01]  /*18d0*/  ULEA UR10, UR9, UR10, 0x3 ;  /* 0x0000000a090a7291 */ /* 0x000fe2000f8e183f */
[----:B------:R-:W-:-:S03]  /*18e0*/  ISETP.GT.U32.AND P0, PT, R4, 0x1, PT ;  /* 0x000000010400780c */ /* 0x000fc60003f04070 */
[----:B------:R-:W-:-:S04]  /*18f0*/  UIADD3 UR10, UR10, 0x18, URZ ;  /* 0x000000180a0a7890 */ /* 0x000fc8000fffe03f */
[----:B------:R-:W-:-:S09]  /*1900*/  UPRMT UR10, URZ, 0x654, UR10 ;  /* 0x000006543f0a7896 */ /* 0x000fd2000800000a */
[----:B------:R-:W-:Y:S01]  /*1910*/  SYNCS.ARRIVE.TRANS64.RED.A1T0 RZ, [UR10], RZ ;  /* 0x000000ffffff79a7 */ /* 0x000fe2000810040a */
[----:B------:R-:W-:Y:S05]  /*1920*/  @P0 BRA `(.L_x_19) ;  /* 0x0000000000040947 */ /* 0x000fea0003800000 */
[----:B------:R-:W-:Y:S01]  /*1930*/  BPT.TRAP 0x1 ;  /* 0x000000040000795c */ /* 0x000fe20000300000 */
.L_x_19:
[----:B------:R-:W-:Y:S01]  /*1940*/  UIADD3 UR8, UR8, 0x1, URZ ;  /* 0x0000000108087890 */ /* 0x000fe2000fffe03f */
[C---:B------:R-:W-:Y:S01]  /*1950*/  ISETP.GT.AND P0, PT, R8.reuse, 0x1, PT ;  /* 0x000000010800780c */ /* 0x040fe20003f04270 */
[----:B------:R-:W-:Y:S01]  /*1960*/  UIADD3 UR9, UR9, 0x1, URZ ;  /* 0x0000000109097890 */ /* 0x000fe2000fffe03f */
[----:B------:R-:W-:Y:S01]  /*1970*/  VIADD R8, R8, 0xffffffff ;  /* 0xffffffff08087836 */ /* 0x000fe20000000000 */
[----:B------:R-:W-:Y:S02]  /*1980*/  UISETP.NE.AND UP0, UPT, UR8, 0x3, UPT ;  /* 0x000000030800788c */ /* 0x000fe4000bf05270 */
[----:B------:R-:W-:Y:S02]  /*1990*/  UISETP.NE.AND UP1, UPT, UR9, 0x3, UPT ;  /* 0x000000030900788c */ /* 0x000fe4000bf25270 */
[----:B------:R-:W-:Y:S02]  /*19a0*/  USEL UR10, URZ, 0x1, UP0 ;  /* 0x000000013f0a7887 */ /* 0x000fe40008000000 */
[----:B------:R-:W-:-:S02]  /*19b0*/  USEL UR8, UR8, URZ, UP0 ;  /* 0x0000003f08087287 */ /* 0x000fc40008000000 */
[----:B------:R-:W-:Y:S02]  /*19c0*/  USEL UR9, UR9, URZ, UP1 ;  /* 0x0000003f09097287 */ /* 0x000fe40008800000 */
[----:B------:R-:W-:Y:S01]  /*19d0*/  UPLOP3.LUT UP0, UPT, UPT, UPT, UPT, 0x80, 0x0 ;  /* 0x000000000000789c */ /* 0x000fe20003f0f070 */
[----:B------:R-:W-:Y:S01]  /*19e0*/  LOP3.LUT R17, R17, UR10, RZ, 0x3c, !PT ;  /* 0x0000000a11117c12 */ /* 0x000fe2000f8e3cff */
[----:B------:R-:W-:Y:S09]  /*19f0*/  @P0 BRA `(.L_x_20) ;  /* 0xfffffff800a40947 */ /* 0x000ff2000383ffff */
.L_x_13:
[----:B------:R-:W-:Y:S01]  /*1a00*/  LOP3.LUT R8, R0, 0x60, RZ, 0xc0, !PT ;  /* 0x0000006000087812 */ /* 0x000fe200078ec0ff */
[----:B------:R-:W-:Y:S01]  /*1a10*/  UIADD3 UR5, UR6, UR5, URZ ;  /* 0x0000000506057290 */ /* 0x000fe2000fffe03f */
[----:B------:R-:W-:Y:S01]  /*1a20*/  SHF.R.U32.HI R9, RZ, 0x2, R0 ;  /* 0x00000002ff097819 */ /* 0x000fe20000011600 */
[----:B------:R-:W-:Y:S01]  /*1a30*/  ULDC UR12, c[0x0][0x284] ;  /* 0x0000a100000c7ab9 */ /* 0x000fe20000000800 */
[----:B------:R-:W-:Y:S01]  /*1a40*/  SHF.R.U32.HI R8, RZ, 0x5, R8 ;  /* 0x00000005ff087819 */ /* 0x000fe20000011608 */
[----:B------:R-:W-:Y:S01]  /*1a50*/  UISETP.GT.U32.AND UP0, UPT, UR5, 0x2, UPT ;  /* 0x000000020500788c */ /* 0x000fe2000bf04070 */
[----:B------:R-:W-:Y:S01]  /*1a60*/  LOP3.LUT R9, R9, 0x7, RZ, 0xc0, !PT ;  /* 0x0000000709097812 */ /* 0x000fe200078ec0ff */
[----:B------:R-:W-:Y:S01]  /*1a70*/  UISETP.GE.U32.AND UP1, UPT, UR6, 0x3, UPT ;  /* 0x000000030600788c */ /* 0x000fe2000bf26070 */
[----:B-1----:R-:W-:Y:S01]  /*1a80*/  SHF.R.U32.HI R12, RZ, 0x1, R0 ;  /* 0x00000001ff0c7819 */ /* 0x002fe20000011600 */
[----:B------:R-:W-:Y:S01]  /*1a90*/  IMAD.SHL.U32 R16, R8, 0x10, RZ ;  /* 0x0000001008107824 */ /* 0x000fe200078e00ff */
[----:B------:R-:W-:Y:S01]  /*1aa0*/  UISETP.LT.U32.AND UP0, UPT, UR6, 0x3, UP0 ;  /* 0x000000030600788c */ /* 0x000fe20008701070 */
[----:B------:R-:W-:Y:S01]  /*1ab0*/  SHF.R.S32.HI R20, RZ, 0x1f, R5 ;  /* 0x0000001fff147819 */ /* 0x000fe20000011405 */
[----:B------:R-:W-:Y:S01]  /*1ac0*/  ULDC.64 UR10, c[0x0][0x6d0] ;  /* 0x0001b400000a7ab9 */ /* 0x000fe20000000a00 */
[----:B------:R-:W-:Y:S01]  /*1ad0*/  UIMAD.WIDE.U32 UR8, UR5, -0x55555555, URZ ;  /* 0xaaaaaaab050878a5 */ /* 0x000fe2000f8e003f */
[--C-:B0-----:R-:W-:Y:S01]  /*1ae0*/  LOP3.LUT R11, R16, 0xfffffff0, R9.reuse, 0xe2, !PT ;  /* 0xfffffff0100b7812 */ /* 0x101fe200078ee209 */
[----:B------:R-:W-:Y:S01]  /*1af0*/  IMAD R9, R8, -0x10, -R9 ;  /* 0xfffffff008097824 */ /* 0x000fe200078e0a09 */
[----:B------:R-:W0:Y:S01]  /*1b00*/  LDC R16, c[0x0][0x288] ;  /* 0x0000a200ff107b82 */ /* 0x000e220000000800 */
[----:B------:R-:W-:Y:S01]  /*1b10*/  LOP3.LUT R8, R6, 0x1, RZ, 0xc0, !PT ;  /* 0x0000000106087812 */ /* 0x000fe200078ec0ff */
[----:B------:R-:W-:Y:S01]  /*1b20*/  USEL UR7, URZ, 0x1, !UP0 ;  /* 0x000000013f077887 */ /* 0x000fe2000c000000 */
[----:B------:R-:W-:Y:S01]  /*1b30*/  LOP3.LUT R11, R11, 0x40, R12, 0xf8, !PT ;  /* 0x000000400b0b7812 */ /* 0x000fe200078ef80c */
[----:B------:R-:W-:Y:S01]  /*1b40*/  IMAD.SHL.U32 R12, R10, 0x100, RZ ;  /* 0x000001000a0c7824 */ /* 0x000fe200078e00ff */
[----:B------:R-:W-:Y:S01]  /*1b50*/  LOP3.LUT R10, R0, 0x3, RZ, 0xc0, !PT ;  /* 0x00000003000a7812 */ /* 0x000fe200078ec0ff */
[----:B------:R-:W-:Y:S01]  /*1b60*/  IMAD R19, R8, -0x40, R9 ;  /* 0xffffffc008137824 */ /* 0x000fe200078e0209 */
[----:B------:R-:W-:Y:S01]  /*1b70*/  USHF.R.U32.HI UR8, URZ, 0x1, UR9 ;  /* 0x000000013f087899 */ /* 0x000fe20008011609 */
[----:B------:R-:W-:Y:S01]  /*1b80*/  IMAD R8, R20, UR10, RZ ;  /* 0x0000000a14087c24 */ /* 0x000fe2000f8e02ff */
[----:B------:R-:W-:Y:S01]  /*1b90*/  LOP3.LUT R156, R11, R12, RZ, 0xfc, !PT ;  /* 0x0000000c0b9c7212 */ /* 0x000fe200078efcff */
[----:B------:R-:W-:Y:S01]  /*1ba0*/  IMAD.SHL.U32 R11, R7, 0x80, RZ ;  /* 0x00000080070b7824 */ /* 0x000fe200078e00ff */
[----:B------:R-:W-:Y:S01]  /*1bb0*/  ULOP3.LUT UR4, UR4, UR7, URZ, 0x3c, !UPT ;  /* 0x0000000704047292 */ /* 0x000fe2000f8e3c3f */
[----:B------:R-:W-:Y:S01]  /*1bc0*/  IMAD R17, R5, UR11, R8 ;  /* 0x0000000b05117c24 */ /* 0x000fe2000f8e0208 */
[----:B------:R-:W-:Y:S01]  /*1bd0*/  SHF.R.S32.HI R157, RZ, 0x1f, R156 ;  /* 0x0000001fff9d7819 */ /* 0x000fe2000001149c */
[----:B------:R-:W-:Y:S01]  /*1be0*/  UIMAD UR5, UR8, -0x3, UR5 ;  /* 0xfffffffd080578a4 */ /* 0x000fe2000f8e0205 */
[----:B------:R-:W-:-:S02]  /*1bf0*/  WARPGROUP.DEPBAR.LE gsb0, 0x0 ;  /* 0x00008000000079c5 */ /* 0x000fc40000010000 */
[----:B------:R-:W-:Y:S01]  /*1c00*/  @UP1 ULOP3.LUT UR4, UR4, 0x1, UR8, 0x78, !UPT ;  /* 0x0000000104041892 */ /* 0x000fe2000f8e7808 */
[----:B------:R-:W-:-:S04]  /*1c10*/  IMAD.WIDE.U32 R8, R5, UR10, R156 ;  /* 0x0000000a05087c25 */ /* 0x000fc8000f8e009c */
[----:B------:R-:W-:Y:S01]  /*1c20*/  IMAD.IADD R17, R9, 0x1, R17 ;  /* 0x0000000109117824 */ /* 0x000fe200078e0211 */
[----:B0-----:R-:W-:Y:S01]  /*1c30*/  ISETP.GE.AND P0, PT, R11, R16, PT ;  /* 0x000000100b00720c */ /* 0x001fe20003f06270 */
[----:B------:R-:W-:Y:S02]  /*1c40*/  IMAD R10, R10, -0x2, R16 ;  /* 0xfffffffe0a0a7824 */ /* 0x000fe400078e0210 */
[----:B------:R-:W-:Y:S01]  /*1c50*/  IMAD.MOV.U32 R16, RZ, RZ, R8 ;  /* 0x000000ffff107224 */ /* 0x000fe200078e0008 */
[----:B------:R-:W-:Y:S01]  /*1c60*/  ISETP.GE.OR P0, PT, R12, UR12, P0 ;  /* 0x0000000c0c007c0c */ /* 0x000fe20008706670 */
[----:B------:R-:W-:Y:S01]  /*1c70*/  IMAD.IADD R11, R10, 0x1, -R11 ;  /* 0x000000010a0b7824 */ /* 0x000fe200078e0a0b */
[----:B------:R-:W-:Y:S01]  /*1c80*/  IADD3 R12, -R12, UR12, R19 ;  /* 0x0000000c0c0c7c10 */ /* 0x000fe2000fffe113 */
[----:B------:R-:W-:-:S10]  /*1c90*/  IMAD.MOV.U32 R10, RZ, RZ, -0x1 ;  /* 0xffffffffff0a7424 */ /* 0x000fd400078e00ff */
[----:B------:R-:W-:Y:S05]  /*1ca0*/  @P0 BRA `(.L_x_21) ;  /* 0x0000008000680947 */ /* 0x000fea0003800000 */
[----:B------:R-:W0:Y:S01]  /*1cb0*/  LDC.64 R164, c[0x0][0x6c8] ;  /* 0x0001b200ffa47b82 */ /* 0x000e220000000a00 */
[----:B---3-5:R-:W-:Y:S01]  /*1cc0*/  FSETP.NEU.AND P0, PT, R14, RZ, PT ;  /* 0x000000ff0e00720b */ /* 0x028fe20003f0d000 */
[----:B------:R-:W-:Y:S01]  /*1cd0*/  IMAD.WIDE R18, R7, 0x80, RZ ;  /* 0x0000008007127825 */ /* 0x000fe200078e02ff */
[----:B------:R-:W-:Y:S01]  /*1ce0*/  ISETP.GT.AND P2, PT, R12, RZ, PT ;  /* 0x000000ff0c00720c */ /* 0x000fe20003f44270 */
[----:B------:R-:W-:Y:S02]  /*1cf0*/  BSSY B0, `(.L_x_21) ;  /* 0x0000815000007945 */ /* 0x000fe40003800000 */
[----:B------:R-:W-:Y:S01]  /*1d00*/  IMAD.SHL.U32 R9, R0, 0x2, RZ ;  /* 0x0000000200097824 */ /* 0x000fe200078e00ff */
[----:B------:R-:W-:-:S04]  /*1d10*/  ISETP.GT.AND P4, PT, R11, RZ, P2 ;  /* 0x000000ff0b00720c */ /* 0x000fc80001784270 */
[----:B------:R-:W-:Y:S01]  /*1d20*/  LOP3.LUT R9, R18, 0x6, R9, 0xf8, !PT ;  /* 0x0000000612097812 */ /* 0x000fe200078ef809 */
[----:B0-----:R-:W-:-:S04]  /*1d30*/  IMAD R8, R19, R164, RZ ;  /* 0x000000a413087224 */ /* 0x001fc800078e02ff */
[----:B------:R-:W-:-:S04]  /*1d40*/  IMAD.WIDE.U32 R160, R9, R164, R16 ;  /* 0x000000a409a07225 */ /* 0x000fc800078e0010 */
[----:B------:R-:W-:-:S04]  /*1d50*/  IMAD R7, R9, R165, R8 ;  /* 0x000000a509077224 */ /* 0x000fc800078e0208 */
[----:B------:R-:W-:Y:S01]  /*1d60*/  IMAD.IADD R21, R161, 0x1, R7 ;  /* 0x00000001a1157824 */ /* 0x000fe200078e0207 */
[----:B------:R-:W-:Y:S06]  /*1d70*/  @!P0 BRA `(.L_x_22) ;  /* 0x0000006400188947 */ /* 0x000fec0003800000 */
[----:B------:R-:W0:Y:S01]  /*1d80*/  LDC.64 R154, c[0x0][0x6b0] ;  /* 0x0001ac00ff9a7b82 */ /* 0x000e220000000a00 */
[----:B------:R-:W-:Y:S01]  /*1d90*/  ULDC.64 UR8, c[0x0][0x6b8] ;  /* 0x0001ae0000087ab9 */ /* 0x000fe20000000a00 */
[----:B------:R-:W-:Y:S01]  /*1da0*/  ULDC.64 UR10, c[0x0][0x6a8] ;  /* 0x0001aa00000a7ab9 */ /* 0x000fe20000000a00 */
[----:B------:R-:W-:Y:S01]  /*1db0*/  IMAD R8, R20, UR8, RZ ;  /* 0x0000000814087c24 */ /* 0x000fe2000f8e02ff */
[----:B------:R-:W-:Y:S01]  /*1dc0*/  ULDC.64 UR12, c[0x0][0x6c0] ;  /* 0x0001b000000c7ab9 */ /* 0x000fe20000000a00 */
[----:B------:R-:W-:-:S04]  /*1dd0*/  IMAD.WIDE.U32 R152, R5, UR8, R156 ;  /* 0x0000000805987c25 */ /* 0x000fc8000f8e009c */
[----:B------:R-:W-:Y:S02]  /*1de0*/  IMAD R8, R5, UR9, R8 ;  /* 0x0000000905087c24 */ /* 0x000fe4000f8e0208 */
[----:B------:R-:W-:Y:S02]  /*1df0*/  IMAD.MOV.U32 R22, RZ, RZ, R152 ;  /* 0x000000ffff167224 */ /* 0x000fe400078e0098 */
[----:B------:R-:W-:Y:S02]  /*1e00*/  IMAD.IADD R23, R153, 0x1, R8 ;  /* 0x0000000199177824 */ /* 0x000fe400078e0208 */
[-C--:B0-----:R-:W-:Y:S02]  /*1e10*/  IMAD R18, R19, R154.reuse, RZ ;  /* 0x0000009a13127224 */ /* 0x081fe400078e02ff */
[----:B------:R-:W-:-:S04]  /*1e20*/  IMAD.WIDE.U32 R16, R9, R154, R22 ;  /* 0x0000009a09107225 */ /* 0x000fc800078e0016 */
[----:B------:R-:W-:Y:S01]  /*1e30*/  IMAD R7, R9, R155, R18 ;  /* 0x0000009b09077224 */ /* 0x000fe200078e0212 */
[----:B------:R-:W-:Y:S01]  /*1e40*/  LEA R158, P0, R16, UR10, 0x2 ;  /* 0x0000000a109e7c11 */ /* 0x000fe2000f8010ff */
[----:B------:R-:W0:Y:S02]  /*1e50*/  LDC.64 R18, c[0x0][0x6b0] ;  /* 0x0001ac00ff127b82 */ /* 0x000e240000000a00 */
[----:B------:R-:W-:-:S05]  /*1e60*/  IMAD.IADD R17, R17, 0x1, R7 ;  /* 0x0000000111117824 */ /* 0x000fca00078e0207 */
[----:B------:R-:W-:-:S05]  /*1e70*/  LEA.HI.X R159, R16, UR11, R17, 0x2, P0 ;  /* 0x0000000b109f7c11 */ /* 0x000fca00080f1411 */
[----:B------:R1:W3:Y:S01]  /*1e80*/  @P4 LDG.E.LTC128B R161, desc[UR16][R158.64] ;  /* 0x000000109ea14981 */ /* 0x0002e2000c1e1920 */
[C---:B------:R-:W-:Y:S01]  /*1e90*/  LEA R20, P0, R160.reuse, UR12, 0x2 ;  /* 0x0000000ca0147c11 */ /* 0x040fe2000f8010ff */
[----:B------:R-:W-:Y:S01]  /*1ea0*/  BSSY B1, `(.L_x_23) ;  /* 0x0000011000017945 */ /* 0x000fe20003800000 */
[----:B------:R-:W-:Y:S02]  /*1eb0*/  ISETP.GT.AND P1, PT, R11, 0x1, P2 ;  /* 0x000000010b00780c */ /* 0x000fe40001724270 */
[----:B------:R-:W-:Y:S01]  /*1ec0*/  LEA.HI.X R21, R160, UR13, R21, 0x2, P0 ;  /* 0x0000000da0157c11 */ /* 0x000fe200080f1415 */
[----:B-1----:R-:W-:-:S04]  /*1ed0*/  IMAD.WIDE.U32 R158, R9, R154, R156 ;  /* 0x0000009a099e7225 */ /* 0x002fc800078e009c */
[----:B0-----:R-:W-:-:S04]  /*1ee0*/  IMAD.WIDE.U32 R162, R9, R154, R18 ;  /* 0x0000009a09a27225 */ /* 0x001fc800078e0012 */
[C---:B------:R-:W-:Y:S01]  /*1ef0*/  IMAD.IADD R173, R7.reuse, 0x1, R163 ;  /* 0x0000000107ad7824 */ /* 0x040fe200078e02a3 */
[----:B------:R-:W-:Y:S01]  /*1f00*/  IADD3 R160, P0, R152, R162, RZ ;  /* 0x000000a298a07210 */ /* 0x000fe20007f1e0ff */
[----:B------:R-:W-:-:S03]  /*1f10*/  IMAD.IADD R169, R7, 0x1, R159 ;  /* 0x0000000107a97824 */ /* 0x000fc600078e029f */
[----:B------:R-:W-:Y:S01]  /*1f20*/  LEA R16, P5, R160, UR10, 0x2 ;  /* 0x0000000aa0107c11 */ /* 0x000fe2000f8a10ff */
[----:B---3--:R-:W-:Y:S01]  /*1f30*/  FMUL R17, R161, R14 ;  /* 0x0000000ea1117220 */ /* 0x008fe20000400000 */
[----:B------:R-:W-:-:S03]  /*1f40*/  IMAD.MOV.U32 R167, RZ, RZ, R161 ;  /* 0x000000ffffa77224 */ /* 0x000fc600078e00a1 */
[----:B--2---:R-:W-:Y:S01]  /*1f50*/  FFMA R171, R88, R15, R17 ;  /* 0x0000000f58ab7223 */ /* 0x004fe20000000011 */
[----:B------:R-:W-:-:S04]  /*1f60*/  IMAD.X R17, R173, 0x1, R23, P0 ;  /* 0x00000001ad117824 */ /* 0x000fc800000e0617 */
[----:B------:R0:W-:Y:S01]  /*1f70*/  @P4 STG.E desc[UR16][R20.64], R171 ;  /* 0x000000ab14004986 */ /* 0x0001e2000c101910 */
[----:B------:R-:W-:Y:S01]  /*1f80*/  LEA.HI.X R17, R160, UR11, R17, 0x2, P5 ;  /* 0x0000000ba0117c11 */ /* 0x000fe2000a8f1411 */
[----:B------:R-:W-:Y:S06]  /*1f90*/  @!P1 BRA `(.L_x_24) ;  /* 0x0000000000049947 */ /* 0x000fec0003800000 */
[----:B------:R1:W5:Y:S02]  /*1fa0*/  LDG.E.LTC128B R167, desc[UR16][R16.64] ;  /* 0x0000001010a77981 */ /* 0x000364000c1e1920 */
.L_x_24:
[----:B------:R-:W-:Y:S05]  /*1fb0*/  BSYNC B1 ;  /* 0x0000000000017941 */ /* 0x000fea0003800000 */
.L_x_23:
[----:B-----5:R-:W-:Y:S01]  /*1fc0*/  FMUL R88, R167, R14 ;  /* 0x0000000ea7587220 */ /* 0x020fe20000400000 */
[----:B------:R-:W-:Y:S01]  /*1fd0*/  LEA R160, P4, R164, R20, 0x2 ;  /* 0x00000014a4a07211 */ /* 0x000fe200078810ff */
[----:B-1----:R-:W-:Y:S01]  /*1fe0*/  IMAD.MOV.U32 R17, RZ, RZ, R169 ;  /* 0x000000ffff117224 */ /* 0x002fe200078e00a9 */
[----:B------:R-:W-:Y:S01]  /*1ff0*/  ISETP.GT.AND P0, PT, R12, 0x8, PT ;  /* 0x000000080c00780c */ /* 0x000fe20003f04270 */
[----:B------:R-:W-:Y:S01]  /*2000*/  FFMA R169, R89, R15, R88 ;  /* 0x0000000f59a97223 */ /* 0x000fe20000000058 */
[----:B------:R-:W-:Y:S01]  /*2010*/  LEA.HI.X R161, R164, R21, R165, 0x2, P4 ;  /* 0x00000015a4a17211 */ /* 0x000fe200020f14a5 */
[----:B------:R-:W-:Y:S01]  /*2020*/  IMAD.MOV.U32 R16, RZ, RZ, R158 ;  /* 0x000000ffff107224 */ /* 0x000fe200078e009e */
[----:B------:R-:W-:Y:S01]  /*2030*/  ISETP.GT.AND P4, PT, R11, RZ, P0 ;  /* 0x000000ff0b00720c */ /* 0x000fe20000784270 */
[----:B------:R-:W-:Y:S01]  /*2040*/  BSSY B1, `(.L_x_25) ;  /* 0x000000c000017945 */ /* 0x000fe20003800000 */
[----:B------:R-:W-:Y:S01]  /*2050*/  IADD3 R88, P5, R156, R162, RZ ;  /* 0x000000a29c587210 */ /* 0x000fe20007fbe0ff */
[----:B------:R1:W-:Y:S01]  /*2060*/  @P1 STG.E desc[UR16][R160.64], R169 ;  /* 0x000000a9a0001986 */ /* 0x0003e2000c101910 */
[----:B------:R-:W-:-:S04]  /*2070*/  IMAD.WIDE.U32 R16, R5, UR8, R16 ;  /* 0x0000000805107c25 */ /* 0x000fc8000f8e0010 */
[----:B------:R-:W-:Y:S01]  /*2080*/  IMAD.IADD R17, R8, 0x1, R17 ;  /* 0x0000000108117824 */ /* 0x000fe200078e0211 */
[C---:B------:R-:W-:Y:S01]  /*2090*/  LEA R158, P6, R16.reuse, UR10, 0x2 ;  /* 0x0000000a109e7c11 */ /* 0x040fe2000f8c10ff */
[--C-:B------:R-:W-:Y:S02]  /*20a0*/  IMAD.X R89, R157, 0x1, R173.reuse, P5 ;  /* 0x000000019d597824 */ /* 0x100fe400028e06ad */
[----:B------:R-:W-:Y:S01]  /*20b0*/  IMAD.MOV.U32 R163, RZ, RZ, R173 ;  /* 0x000000ffffa37224 */ /* 0x000fe200078e00ad */
[----:B------:R-:W-:Y:S01]  /*20c0*/  LEA.HI.X R159, R16, UR11, R17, 0x2, P6 ;  /* 0x0000000b109f7c11 */ /* 0x000fe2000b0f1411 */
[----:B------:R-:W-:Y:S01]  /*20d0*/  IMAD.WIDE.U32 R16, R5, UR8, R88 ;  /* 0x0000000805107c25 */ /* 0x000fe2000f8e0058 */
[----:B-1----:R-:W-:Y:S07]  /*20e0*/  @!P4 BRA `(.L_x_26) ;  /* 0x000000000004c947 */ /* 0x002fee0003800000 */
[----:B------:R1:W5:Y:S02]  /*20f0*/  LDG.E.LTC128B R167, desc[UR16][R158.64+0x20] ;  /* 0x000020109ea77981 */ /* 0x000364000c1e1920 */
.L_x_26:
[----:B------:R-:W-:Y:S05]  /*2100*/  BSYNC B1 ;  /* 0x0000000000017941 */ /* 0x000fea0003800000 */
.L_x_25:
[----:B------:R-:W-:Y:S01]  /*2110*/  ISETP.GT.AND P6, PT, R11, 0x1, P0 ;  /* 0x000000010b00780c */ /* 0x000fe200007c4270 */
[----:B-----5:R-:W-:Y:S01]  /*2120*/  FMUL R89, R167, R14 ;  /* 0x0000000ea7597220 */ /* 0x020fe20000400000 */
[----:B------:R-:W-:Y:S01]  /*2130*/  IMAD.IADD R17, R8, 0x1, R17 ;  /* 0x0000000108117824 */ /* 0x000fe200078e0211 */
[----:B------:R-:W-:Y:S01]  /*2140*/  LEA R88, P1, R16, UR10, 0x2 ;  /* 0x0000000a10587c11 */ /* 0x000fe2000f8210ff */
[----:B------:R-:W-:-:S04]  /*2150*/  IMAD.WIDE.U32 R162, R154, 0x7, R162 ;  /* 0x000000079aa27825 */ /* 0x000fc800078e00a2 */
[----:B0-----:R-:W-:Y:S01]  /*2160*/  FFMA R171, R90, R15, R89 ;  /* 0x0000000f5aab7223 */ /* 0x001fe20000000059 */
[----:B------:R-:W-:Y:S01]  /*2170*/  BSSY B1, `(.L_x_27) ;  /* 0x000000c000017945 */ /* 0x000fe20003800000 */
[----:B------:R-:W-:Y:S01]  /*2180*/  LEA.HI.X R89, R16, UR11, R17, 0x2, P1 ;  /* 0x0000000b10597c11 */ /* 0x000fe200088f1411 */
[----:B------:R-:W-:Y:S01]  /*2190*/  IMAD R16, R155, 0x7, RZ ;  /* 0x000000079b107824 */ /* 0x000fe200078e02ff */
[----:B------:R-:W-:Y:S01]  /*21a0*/  IADD3 R168, P5, R152, R162, RZ ;  /* 0x000000a298a87210 */ /* 0x000fe20007fbe0ff */
[----:B------:R0:W-:Y:S01]  /*21b0*/  @P4 STG.E desc[UR16][R20.64+0x20], R171 ;  /* 0x000020ab14004986 */ /* 0x0001e2000c101910 */
[----:B------:R-:W-:Y:S01]  /*21c0*/  ISETP.GT.AND P1, PT, R11, 0x8, P2 ;  /* 0x000000080b00780c */ /* 0x000fe20001724270 */
[----:B------:R-:W-:Y:S01]  /*21d0*/  IMAD.IADD R170, R163, 0x1, R16 ;  /* 0x00000001a3aa7824 */ /* 0x000fe200078e0210 */
[----:B------:R-:W-:Y:S01]  /*21e0*/  LEA R166, P4, R168, UR10, 0x2 ;  /* 0x0000000aa8a67c11 */ /* 0x000fe2000f8810ff */
[----:B------:R-:W-:Y:S02]  /*21f0*/  IMAD.MOV.U32 R17, RZ, RZ, R167 ;  /* 0x000000ffff117224 */ /* 0x000fe400078e00a7 */
[----:B------:R-:W-:Y:S01]  /*2200*/  IMAD.X R169, R170, 0x1, R23, P5 ;  /* 0x00000001aaa97824 */ /* 0x000fe200028e0617 */
[----:B------:R-:W-:Y:S09]  /*2210*/  @!P6 BRA `(.L_x_28) ;  /* 0x000000000004e947 */ /* 0x000ff20003800000 */
[----:B------:R2:W5:Y:S02]  /*2220*/  LDG.E.LTC128B R17, desc[UR16][R88.64+0x20] ;  /* 0x0000201058117981 */ /* 0x000564000c1e1920 */
.L_x_28:
[----:B------:R-:W-:Y:S05]  /*2230*/  BSYNC B1 ;  /* 0x0000000000017941 */ /* 0x000fea0003800000 */
.L_x_27:
[----:B-----5:R-:W-:Y:S01]  /*2240*/  FMUL R90, R17, R14 ;  /* 0x0000000e115a7220 */ /* 0x020fe20000400000 */
[----:B------:R-:W-:Y:S01]  /*2250*/  IMAD.MOV.U32 R179, RZ, RZ, R17 ;  /* 0x000000ffffb37224 */ /* 0x000fe200078e0011 */
[----:B------:R-:W-:Y:S02]  /*2260*/  LEA.HI.X R167, R168, UR11, R169, 0x2, P4 ;  /* 0x0000000ba8a77c11 */ /* 0x000fe4000a0f14a9 */
[----:B0-----:R-:W-:-:S05]  /*2270*/  FFMA R171, R91, R15, R90 ;  /* 0x0000000f5bab7223 */ /* 0x001fca000000005a */
[----:B------:R-:W-:Y:S04]  /*2280*/  @P6 STG.E desc[UR16][R160.64+0x20], R171 ;  /* 0x000020aba0006986 */ /* 0x000fe8000c101910 */
[----:B------:R-:W3:Y:S01]  /*2290*/  @P1 LDG.E.LTC128B R179, desc[UR16][R166.64] ;  /* 0x00000010a6b31981 */ /* 0x000ee2000c1e1920 */
[----:B------:R-:W-:Y:S01]  /*22a0*/  IADD3 R172, P4, R162, R154, RZ ;  /* 0x0000009aa2ac7210 */ /* 0x000fe20007f9e0ff */
[----:B------:R-:W-:Y:S02]  /*22b0*/  IMAD R163, R165, 0x1c, RZ ;  /* 0x0000001ca5a37824 */ /* 0x000fe400078e02ff */
[----:B------:R-:W-:Y:S01]  /*22c0*/  IMAD.WIDE.U32 R168, R164, 0x1c, R160 ;  /* 0x0000001ca4a87825 */ /* 0x000fe200078e00a0 */
[----:B------:R-:W-:-:S03]  /*22d0*/  IADD3 R91, P5, R172, R152, RZ ;  /* 0x00000098ac5b7210 */ /* 0x000fc60007fbe0ff */
[----:B------:R-:W-:Y:S01]  /*22e0*/  IMAD.X R173, R170, 0x1, R155, P4 ;  /* 0x00000001aaad7824 */ /* 0x000fe200020e069b */
[----:B------:R-:W-:Y:S01]  /*22f0*/  ISETP.GT.AND P4, PT, R11, 0x9, P2 ;  /* 0x000000090b00780c */ /* 0x000fe20001784270 */
[----:B------:R-:W-:Y:S02]  /*2300*/  IMAD.IADD R163, R169, 0x1, R163 ;  /* 0x00000001a9a37824 */ /* 0x000fe400078e02a3 */
[----:B------:R-:W-:Y:S01]  /*2310*/  IMAD.X R162, R173, 0x1, R23, P5 ;  /* 0x00000001ada27824 */ /* 0x000fe200028e0617 */
[----:B------:R-:W-:-:S04]  /*2320*/  LEA R90, P5, R91, UR10, 0x2 ;  /* 0x0000000a5b5a7c11 */ /* 0x000fc8000f8a10ff */
[----:B------:R-:W-:Y:S01]  /*2330*/  LEA.HI.X R91, R91, UR11, R162, 0x2, P5 ;  /* 0x0000000b5b5b7c11 */ /* 0x000fe2000a8f14a2 */
[----:B------:R-:W-:Y:S02]  /*2340*/  IMAD.MOV.U32 R162, RZ, RZ, R168 ;  /* 0x000000ffffa27224 */ /* 0x000fe400078e00a8 */
[----:B------:R-:W-:-:S04]  /*2350*/  IMAD.WIDE.U32 R174, R154, 0x7, R18 ;  /* 0x000000079aae7825 */ /* 0x000fc800078e0012 */
[----:B---3--:R-:W-:-:S04]  /*2360*/  FMUL R17, R179, R14 ;  /* 0x0000000eb3117220 */ /* 0x008fc80000400000 */
[----:B------:R-:W-:-:S05]  /*2370*/  FFMA R17, R92, R15, R17 ;  /* 0x0000000f5c117223 */ /* 0x000fca0000000011 */
[----:B------:R0:W-:Y:S04]  /*2380*/  @P1 STG.E desc[UR16][R162.64], R17 ;  /* 0x00000011a2001986 */ /* 0x0001e8000c101910 */
[----:B------:R3:W4:Y:S01]  /*2390*/  @P4 LDG.E.LTC128B R179, desc[UR16][R90.64] ;  /* 0x000000105ab34981 */ /* 0x000722000c1e1920 */
[----:B------:R-:W-:Y:S01]  /*23a0*/  IMAD.IADD R175, R16, 0x1, R175 ;  /* 0x0000000110af7824 */ /* 0x000fe200078e02af */
[-C--:B------:R-:W-:Y:S01]  /*23b0*/  IADD3 R170, P1, R174, R154.reuse, RZ ;  /* 0x0000009aaeaa7210 */ /* 0x080fe20007f3e0ff */
[----:B------:R-:W-:Y:S01]  /*23c0*/  IMAD.WIDE.U32 R172, R154, 0x7, R172 ;  /* 0x000000079aac7825 */ /* 0x000fe200078e00ac */
[----:B------:R-:W-:Y:S01]  /*23d0*/  ISETP.GT.AND P5, PT, R11, 0x8, P0 ;  /* 0x000000080b00780c */ /* 0x000fe200007a4270 */
[----:B------:R-:W-:Y:S02]  /*23e0*/  BSSY B1, `(.L_x_29) ;  /* 0x000001a000017945 */ /* 0x000fe40003800000 */
[----:B------:R-:W-:Y:S01]  /*23f0*/  IMAD.WIDE.U32 R18, R9, R154, R174 ;  /* 0x0000009a09127225 */ /* 0x000fe200078e00ae */
[----:B0-----:R-:W-:-:S03]  /*2400*/  SHF.L.U64.HI R17, R164, 0x5, R165 ;  /* 0x00000005a4117819 */ /* 0x001fc600000102a5 */
[----:B------:R-:W-:Y:S01]  /*2410*/  IMAD.X R171, R175, 0x1, R155, P1 ;  /* 0x00000001afab7824 */ /* 0x000fe200008e069b */
[----:B------:R-:W-:Y:S01]  /*2420*/  IADD3 R166, P1, R156, R18, RZ ;  /* 0x000000129ca67210 */ /* 0x000fe20007f3e0ff */
[----:B------:R-:W-:Y:S02]  /*2430*/  IMAD.SHL.U32 R18, R164, 0x20, RZ ;  /* 0x00000020a4127824 */ /* 0x000fe400078e00ff */
[----:B------:R-:W-:Y:S01]  /*2440*/  IMAD.WIDE.U32 R176, R9, R154, R170 ;  /* 0x0000009a09b07225 */ /* 0x000fe200078e00aa */
[----:B------:R-:W-:-:S03]  /*2450*/  IADD3.X R167, R157, R7, R19, P1, !PT ;  /* 0x000000079da77210 */ /* 0x000fc60000ffe413 */
[----:B------:R-:W-:Y:S01]  /*2460*/  IMAD.IADD R180, R16, 0x1, R173 ;  /* 0x0000000110b47824 */ /* 0x000fe200078e02ad */
[----:B------:R-:W-:Y:S01]  /*2470*/  IADD3 R176, P1, R156, R176, RZ ;  /* 0x000000b09cb07210 */ /* 0x000fe20007f3e0ff */
[----:B------:R-:W-:-:S03]  /*2480*/  IMAD.WIDE.U32 R166, R5, UR8, R166 ;  /* 0x0000000805a67c25 */ /* 0x000fc6000f8e00a6 */
[----:B------:R-:W-:Y:S01]  /*2490*/  IADD3.X R177, R157, R7, R177, P1, !PT ;  /* 0x000000079db17210 */ /* 0x000fe20000ffe4b1 */
[----:B------:R-:W-:Y:S01]  /*24a0*/  IMAD.IADD R19, R8, 0x1, R167 ;  /* 0x0000000108137824 */ /* 0x000fe200078e02a7 */
[----:B---3--:R-:W-:-:S04]  /*24b0*/  LEA R90, P1, R166, UR10, 0x2 ;  /* 0x0000000aa65a7c11 */ /* 0x008fc8000f8210ff */
[----:B------:R-:W-:Y:S02]  /*24c0*/  LEA.HI.X R91, R166, UR11, R19, 0x2, P1 ;  /* 0x0000000ba65b7c11 */ /* 0x000fe400088f1413 */
[----:B------:R-:W-:-:S05]  /*24d0*/  IADD3 R166, P1, R18, R160, RZ ;  /* 0x000000a012a67210 */ /* 0x000fca0007f3e0ff */
[----:B------:R-:W-:Y:S02]  /*24e0*/  IMAD.X R167, R17, 0x1, R161, P1 ;  /* 0x0000000111a77824 */ /* 0x000fe400008e06a1 */
[----:B----4-:R-:W-:Y:S01]  /*24f0*/  FMUL R92, R179, R14 ;  /* 0x0000000eb35c7220 */ /* 0x010fe20000400000 */
[----:B------:R-:W-:-:S03]  /*2500*/  IMAD.MOV.U32 R19, RZ, RZ, R179 ;  /* 0x000000ffff137224 */ /* 0x000fc600078e00b3 */
[----:B------:R-:W-:Y:S01]  /*2510*/  FFMA R165, R93, R15, R92 ;  /* 0x0000000f5da57223 */ /* 0x000fe2000000005c */
[----:B------:R-:W-:-:S04]  /*2520*/  IMAD.WIDE.U32 R92, R5, UR8, R176 ;  /* 0x00000008055c7c25 */ /* 0x000fc8000f8e00b0 */
[----:B------:R0:W-:Y:S01]  /*2530*/  @P4 STG.E desc[UR16][R166.64], R165 ;  /* 0x000000a5a6004986 */ /* 0x0001e2000c101910 */
[----:B------:R-:W-:Y:S01]  /*2540*/  LEA R164, P6, R92, UR10, 0x2 ;  /* 0x0000000a5ca47c11 */ /* 0x000fe2000f8c10ff */
[----:B------:R-:W-:Y:S01]  /*2550*/  IMAD.IADD R177, R8, 0x1, R93 ;  /* 0x0000000108b17824 */ /* 0x000fe200078e025d */
[----:B------:R-:W-:Y:S11]  /*2560*/  @!P5 BRA `(.L_x_30) ;  /* 0x000000000004d947 */ /* 0x000ff60003800000 */
[----:B------:R3:W5:Y:S02]  /*2570*/  LDG.E.LTC128B R19, desc[UR16][R90.64+0x20] ;  /* 0x000020105a137981 */ /* 0x000764000c1e1920 */
.L_x_30:
[----:B------:R-:W-:Y:S05]  /*2580*/  BSYNC B1 ;  /* 0x0000000000017941 */ /* 0x000fea0003800000 */
.L_x_29:
[----:B------:R-:W-:Y:S01]  /*2590*/  IADD3 R173, P4, R152, R172, RZ ;  /* 0x000000ac98ad7210 */ /* 0x000fe20007f9e0ff */
[----:B-----5:R-:W-:Y:S01]  /*25a0*/  FMUL R93, R19, R14 ;  /* 0x0000000e135d7220 */ /* 0x020fe20000400000 */
[----:B0-----:R-:W-:Y:S01]  /*25b0*/  LEA.HI.X R165, R92, UR11, R177, 0x2, P6 ;  /* 0x0000000b5ca57c11 */ /* 0x001fe2000b0f14b1 */
[----:B------:R-:W-:Y:S01]  /*25c0*/  BSSY B1, `(.L_x_31) ;  /* 0x000000f000017945 */ /* 0x000fe20003800000 */
[C---:B------:R-:W-:Y:S01]  /*25d0*/  LEA R178, P6, R173.reuse, UR10, 0x2 ;  /* 0x0000000aadb27c11 */ /* 0x040fe2000f8c10ff */
[----:B------:R-:W-:Y:S01]  /*25e0*/  IMAD.X R92, R180, 0x1, R23, P4 ;  /* 0x00000001b45c7824 */ /* 0x000fe200020e0617 */
[----:B------:R-:W-:Y:S01]  /*25f0*/  IADD3 R172, P1, R172, R154, RZ ;  /* 0x0000009aacac7210 */ /* 0x000fe20007f3e0ff */
[----:B------:R-:W-:Y:S01]  /*2600*/  FFMA R181, R94, R15, R93 ;  /* 0x0000000f5eb57223 */ /* 0x000fe2000000005d */
[----:B------:R-:W-:Y:S02]  /*2610*/  IMAD.WIDE.U32 R174, R154, 0x7, R174 ;  /* 0x000000079aae7825 */ /* 0x000fe400078e00ae */
[----:B------:R-:W-:-:S02]  /*2620*/  LEA.HI.X R179, R173, UR11, R92, 0x2, P6 ;  /* 0x0000000badb37c11 */ /* 0x000fc4000b0f145c */
[----:B------:R-:W-:Y:S01]  /*2630*/  ISETP.GT.AND P6, PT, R11, 0x9, P0 ;  /* 0x000000090b00780c */ /* 0x000fe200007c4270 */
[----:B------:R-:W-:Y:S01]  /*2640*/  IMAD.X R173, R180, 0x1, R155, P1 ;  /* 0x00000001b4ad7824 */ /* 0x000fe200008e069b */
[----:B------:R-:W-:Y:S01]  /*2650*/  IADD3 R93, P4, R172, R152, RZ ;  /* 0x00000098ac5d7210 */ /* 0x000fe20007f9e0ff */
[----:B------:R0:W-:Y:S03]  /*2660*/  @P5 STG.E desc[UR16][R162.64+0x20], R181 ;  /* 0x000020b5a2005986 */ /* 0x0001e6000c101910 */
[----:B------:R-:W-:Y:S01]  /*2670*/  LEA R176, P5, R93, UR10, 0x2 ;  /* 0x0000000a5db07c11 */ /* 0x000fe2000f8a10ff */
[----:B------:R-:W-:-:S06]  /*2680*/  IMAD.X R180, R173, 0x1, R23, P4 ;  /* 0x00000001adb47824 */ /* 0x000fcc00020e0617 */
[----:B------:R-:W-:Y:S06]  /*2690*/  @!P6 BRA `(.L_x_32) ;  /* 0x000000000004e947 */ /* 0x000fec0003800000 */
[----:B------:R4:W5:Y:S02]  /*26a0*/  LDG.E.LTC128B R19, desc[UR16][R164.64+0x20] ;  /* 0x00002010a4137981 */ /* 0x000964000c1e1920 */
.L_x_32:
[----:B------:R-:W-:Y:S05]  /*26b0*/  BSYNC B1 ;  /* 0x0000000000017941 */ /* 0x000fea0003800000 */
.L_x_31:
[----:B-----5:R-:W-:Y:S01]  /*26c0*/  FMUL R94, R19, R14 ;  /* 0x0000000e135e7220 */ /* 0x020fe20000400000 */
[----:B------:R-:W-:Y:S01]  /*26d0*/  LEA.HI.X R177, R93, UR11, R180, 0x2, P5 ;  /* 0x0000000b5db17c11 */ /* 0x000fe2000a8f14b4 */
[----:B------:R-:W-:Y:S01]  /*26e0*/  BSSY B1, `(.L_x_33) ;  /* 0x0000009000017945 */ /* 0x000fe20003800000 */
[----:B------:R-:W-:Y:S01]  /*26f0*/  ISETP.GT.AND P5, PT, R11, 0x10, P2 ;  /* 0x000000100b00780c */ /* 0x000fe200017a4270 */
[----:B------:R-:W-:Y:S01]  /*2700*/  FFMA R169, R95, R15, R94 ;  /* 0x0000000f5fa97223 */ /* 0x000fe2000000005e */
[----:B------:R-:W-:Y:S02]  /*2710*/  IADD3 R94, P4, R174, R154, RZ ;  /* 0x0000009aae5e7210 */ /* 0x000fe40007f9e0ff */
[----:B------:R-:W-:Y:S02]  /*2720*/  IADD3 R92, P1, R18, R168, RZ ;  /* 0x000000a8125c7210 */ /* 0x000fe40007f3e0ff */
[----:B------:R0:W-:Y:S01]  /*2730*/  @P6 STG.E desc[UR16][R166.64+0x20], R169 ;  /* 0x000020a9a6006986 */ /* 0x0001e2000c101910 */
[----:B------:R-:W-:-:S06]  /*2740*/  IADD3.X R95, R155, R16, R175, P4, !PT ;  /* 0x000000109b5f7210 */ /* 0x000fcc00027fe4af */
[----:B------:R-:W-:Y:S05]  /*2750*/  @!P5 BRA `(.L_x_34) ;  /* 0x000000000004d947 */ /* 0x000fea0003800000 */
[----:B------:R0:W5:Y:S02]  /*2760*/  LDG.E.LTC128B R19, desc[UR16][R178.64] ;  /* 0x00000010b2137981 */ /* 0x000164000c1e1920 */
.L_x_34:
[----:B------:R-:W-:Y:S05]  /*2770*/  BSYNC B1 ;  /* 0x0000000000017941 */ /* 0x000fea0003800000 */
.L_x_33:
[----:B0-----:R-:W-:-:S04]  /*2780*/  IMAD.WIDE.U32 R178, R154, 0x7, R170 ;  /* 0x000000079ab27825 */ /* 0x001fc800078e00aa */
[----:B-----5:R-:W-:Y:S01]  /*2790*/  FMUL R171, R19, R14 ;  /* 0x0000000e13ab7220 */ /* 0x020fe20000400000 */
[----:B------:R-:W-:Y:S01]  /*27a0*/  ISETP.GT.AND P4, PT, R11, 0x11, P2 ;  /* 0x000000110b00780c */ /* 0x000fe20001784270 */
[----:B------:R-:W-:Y:S01]  /*27b0*/  BSSY B1, `(.L_x_35) ;  /* 0x000000a000017945 */ /* 0x000fe20003800000 */
[----:B------:R-:W-:Y:S02]  /*27c0*/  IMAD.X R93, R17, 0x1, R163, P1 ;  /* 0x00000001115d7824 */ /* 0x000fe400008e06a3 */
[----:B------:R-:W-:Y:S01]  /*27d0*/  FFMA R181, R96, R15, R171 ;  /* 0x0000000f60b57223 */ /* 0x000fe200000000ab */
[-C--:B------:R-:W-:Y:S01]  /*27e0*/  IMAD.WIDE.U32 R168, R9, R154.reuse, R94 ;  /* 0x0000009a09a87225 */ /* 0x080fe200078e005e */
[----:B------:R-:W-:-:S03]  /*27f0*/  IADD3 R170, P6, R178, R154, RZ ;  /* 0x0000009ab2aa7210 */ /* 0x000fc60007fde0ff */
[----:B------:R0:W-:Y:S01]  /*2800*/  @P5 STG.E desc[UR16][R92.64], R181 ;  /* 0x000000b55c005986 */ /* 0x0001e2000c101910 */
[----:B------:R-:W-:-:S04]  /*2810*/  IADD3 R174, P1, R156, R168, RZ ;  /* 0x000000a89cae7210 */ /* 0x000fc80007f3e0ff */
[----:B------:R-:W-:Y:S01]  /*2820*/  IADD3.X R175, R157, R7, R169, P1, !PT ;  /* 0x000000079daf7210 */ /* 0x000fe20000ffe4a9 */
[----:B------:R-:W-:Y:S08]  /*2830*/  @!P4 BRA `(.L_x_36) ;  /* 0x000000000004c947 */ /* 0x000ff00003800000 */
[----:B------:R0:W5:Y:S02]  /*2840*/  LDG.E.LTC128B R19, desc[UR16][R176.64] ;  /* 0x00000010b0137981 */ /* 0x000164000c1e1920 */
.L_x_36:
[----:B------:R-:W-:Y:S05]  /*2850*/  BSYNC B1 ;  /* 0x0000000000017941 */ /* 0x000fea0003800000 */
.L_x_35:
[----:B------:R-:W-:Y:S01]  /*2860*/  IADD3.X R171, R155, R16, R179, P6, !PT ;  /* 0x000000109bab7210 */ /* 0x000fe200037fe4b3 */
[----:B-----5:R-:W-:Y:S01]  /*2870*/  FMUL R96, R19, R14 ;  /* 0x0000000e13607220 */ /* 0x020fe20000400000 */
[----:B------:R-:W-:Y:S01]  /*2880*/  IADD3 R168, P6, R18, R166, RZ ;  /* 0x000000a612a87210 */ /* 0x000fe20007fde0ff */
[----:B------:R-:W-:Y:S01]  /*2890*/  IMAD.WIDE.U32 R174, R5, UR8, R174 ;  /* 0x0000000805ae7c25 */ /* 0x000fe2000f8e00ae */
[----:B------:R-:W-:-:S03]  /*28a0*/  ISETP.GT.AND P1, PT, R11, 0x10, P0 ;  /* 0x000000100b00780c */ /* 0x000fc60000724270 */
[----:B------:R-:W-:Y:S01]  /*28b0*/  FFMA R179, R97, R15, R96 ;  /* 0x0000000f61b37223 */ /* 0x000fe20000000060 */
[----:B------:R-:W-:Y:S01]  /*28c0*/  BSSY B1, `(.L_x_37) ;  /* 0x000000a000017945 */ /* 0x000fe20003800000 */
[----:B------:R-:W-:Y:S01]  /*28d0*/  IMAD.X R169, R17, 0x1, R167, P6 ;  /* 0x0000000111a97824 */ /* 0x000fe200030e06a7 */
[----:B------:R-:W-:Y:S01]  /*28e0*/  LEA R96, P5, R174, UR10, 0x2 ;  /* 0x0000000aae607c11 */ /* 0x000fe2000f8a10ff */
[----:B0-----:R-:W-:-:S03]  /*28f0*/  IMAD.WIDE.U32 R176, R9, R154, R170 ;  /* 0x0000009a09b07225 */ /* 0x001fc600078e00aa */
[----:B------:R0:W-:Y:S01]  /*2900*/  @P4 STG.E desc[UR16][R168.64], R179 ;  /* 0x000000b3a8004986 */ /* 0x0001e2000c101910 */
[----:B------:R-:W-:Y:S01]  /*2910*/  IMAD.IADD R97, R8, 0x1, R175 ;  /* 0x0000000108617824 */ /* 0x000fe200078e02af */
[----:B------:R-:W-:-:S04]  /*2920*/  IADD3 R178, P6, R156, R176, RZ ;  /* 0x000000b09cb27210 */ /* 0x000fc80007fde0ff */
[----:B------:R-:W-:Y:S01]  /*2930*/  LEA.HI.X R97, R174, UR11, R97, 0x2, P5 ;  /* 0x0000000bae617c11 */ /* 0x000fe2000a8f1461 */
[----:B------:R-:W-:Y:S08]  /*2940*/  @!P1 BRA `(.L_x_38) ;  /* 0x0000000000049947 */ /* 0x000ff00003800000 */
[----:B------:R0:W5:Y:S02]  /*2950*/  LDG.E.LTC128B R19, desc[UR16][R96.64+0x20] ;  /* 0x0000201060137981 */ /* 0x000164000c1e1920 */
.L_x_38:
[----:B------:R-:W-:Y:S05]  /*2960*/  BSYNC B1 ;  /* 0x0000000000017941 */ /* 0x000fea0003800000 */
.L_x_37:
[----:B-----5:R-:W-:Y:S01]  /*2970*/  FMUL R175, R19, R14 ;  /* 0x0000000e13af7220 */ /* 0x020fe20000400000 */
[----:B0-----:R-:W-:Y:S01]  /*2980*/  IADD3.X R179, R157, R7, R177, P6, !PT ;  /* 0x000000079db37210 */ /* 0x001fe200037fe4b1 */
[----:B------:R-:W-:Y:S01]  /*2990*/  IMAD.WIDE.U32 R180, R154, 0x7, R172 ;  /* 0x000000079ab47825 */ /* 0x000fe200078e00ac */
[----:B------:R-:W-:Y:S03]  /*29a0*/  BSSY B1, `(.L_x_39) ;  /* 0x000000e000017945 */ /* 0x000fe60003800000 */
[----:B------:R-:W-:Y:S01]  /*29b0*/  FFMA R183, R98, R15, R175 ;  /* 0x0000000f62b77223 */ /* 0x000fe200000000af */
[----:B------:R-:W-:-:S04]  /*29c0*/  IMAD.WIDE.U32 R176, R5, UR8, R178 ;  /* 0x0000000805b07c25 */ /* 0x000fc8000f8e00b2 */
[----:B------:R0:W-:Y:S01]  /*29d0*/  @P1 STG.E desc[UR16][R92.64+0x20], R183 ;  /* 0x000020b75c001986 */ /* 0x0001e2000c101910 */
[----:B------:R-:W-:Y:S01]  /*29e0*/  ISETP.GT.AND P1, PT, R11, 0x11, P0 ;  /* 0x000000110b00780c */ /* 0x000fe20000724270 */
[----:B------:R-:W-:Y:S01]  /*29f0*/  IMAD.WIDE.U32 R178, R154, 0x7, R94 ;  /* 0x000000079ab27825 */ /* 0x000fe200078e005e */
[----:B------:R-:W-:-:S03]  /*2a00*/  LEA R94, P4, R176, UR10, 0x2 ;  /* 0x0000000ab05e7c11 */ /* 0x000fc6000f8810ff */
[----:B------:R-:W-:Y:S01]  /*2a10*/  IMAD.IADD R95, R8, 0x1, R177 ;  /* 0x00000001085f7824 */ /* 0x000fe200078e02b1 */
[----:B------:R-:W-:Y:S01]  /*2a20*/  IADD3 R174, P6, R178, R154, RZ ;  /* 0x0000009ab2ae7210 */ /* 0x000fe20007fde0ff */
[----:B------:R-:W-:Y:S01]  /*2a30*/  IMAD.IADD R184, R16, 0x1, R181 ;  /* 0x0000000110b87824 */ /* 0x000fe200078e02b5 */
[----:B------:R-:W-:Y:S02]  /*2a40*/  IADD3 R177, P5, R152, R180, RZ ;  /* 0x000000b498b17210 */ /* 0x000fe40007fbe0ff */
[----:B------:R-:W-:-:S03]  /*2a50*/  LEA.HI.X R95, R176, UR11, R95, 0x2, P4 ;  /* 0x0000000bb05f7c11 */ /* 0x000fc6000a0f145f */
[----:B0-----:R-:W-:Y:S08]  /*2a60*/  @!P1 BRA `(.L_x_40) ;  /* 0x0000000000049947 */ /* 0x001ff00003800000 */
[----:B------:R0:W5:Y:S02]  /*2a70*/  LDG.E.LTC128B R19, desc[UR16][R94.64+0x20] ;  /* 0x000020105e137981 */ /* 0x000164000c1e1920 */
.L_x_40:
[----:B------:R-:W-:Y:S05]  /*2a80*/  BSYNC B1 ;  /* 0x0000000000017941 */ /* 0x000fea0003800000 */
.L_x_39:
[----:B-----5:R-:W-:Y:S01]  /*2a90*/  FMUL R98, R19, R14 ;  /* 0x0000000e13627220 */ /* 0x020fe20000400000 */
[----:B------:R-:W-:Y:S01]  /*2aa0*/  IADD3.X R175, R155, R16, R179, P6, !PT ;  /* 0x000000109baf7210 */ /* 0x000fe200037fe4b3 */
[----:B------:R-:W-:Y:S01]  /*2ab0*/  IMAD.X R178, R184, 0x1, R23, P5 ;  /* 0x00000001b8b27824 */ /* 0x000fe200028e0617 */
[-C--:B------:R-:W-:Y:S01]  /*2ac0*/  IADD3 R176, P4, R180, R154.reuse, RZ ;  /* 0x0000009ab4b07210 */ /* 0x080fe20007f9e0ff */
[----:B------:R-:W-:Y:S01]  /*2ad0*/  FFMA R179, R99, R15, R98 ;  /* 0x0000000f63b37223 */ /* 0x000fe20000000062 */
[----:B------:R-:W-:Y:S01]  /*2ae0*/  LEA R98, P5, R177, UR10, 0x2 ;  /* 0x0000000ab1627c11 */ /* 0x000fe2000f8a10ff */
[----:B------:R-:W-:Y:S01]  /*2af0*/  IMAD.WIDE.U32 R172, R9, R154, R174 ;  /* 0x0000009a09ac7225 */ /* 0x000fe200078e00ae */
[----:B------:R-:W-:Y:S02]  /*2b00*/  BSSY B1, `(.L_x_41) ;  /* 0x000000b000017945 */ /* 0x000fe40003800000 */
[----:B------:R0:W-:Y:S01]  /*2b10*/  @P1 STG.E desc[UR16][R168.64+0x20], R179 ;  /* 0x000020b3a8001986 */ /* 0x0001e2000c101910 */
[----:B------:R-:W-:Y:S01]  /*2b20*/  ISETP.GT.AND P1, PT, R11, 0x18, P2 ;  /* 0x000000180b00780c */ /* 0x000fe20001724270 */
[----:B------:R-:W-:Y:S01]  /*2b30*/  IMAD.WIDE.U32 R170, R154, 0x7, R170 ;  /* 0x000000079aaa7825 */ /* 0x000fe200078e00aa */
[----:B------:R-:W-:-:S02]  /*2b40*/  IADD3 R180, P6, R156, R172, RZ ;  /* 0x000000ac9cb47210 */ /* 0x000fc40007fde0ff */
[----:B------:R-:W-:Y:S01]  /*2b50*/  LEA.HI.X R99, R177, UR11, R178, 0x2, P5 ;  /* 0x0000000bb1637c11 */ /* 0x000fe2000a8f14b2 */
[----:B------:R-:W-:Y:S01]  /*2b60*/  IMAD.X R177, R184, 0x1, R155, P4 ;  /* 0x00000001b8b17824 */ /* 0x000fe200020e069b */
[----:B------:R-:W-:Y:S02]  /*2b70*/  IADD3 R182, P5, R176, R152, RZ ;  /* 0x00000098b0b67210 */ /* 0x000fe40007fbe0ff */
[----:B------:R-:W-:-:S05]  /*2b80*/  IADD3.X R181, R157, R7, R173, P6, !PT ;  /* 0x000000079db57210 */ /* 0x000fca00037fe4ad */
[----:B0-----:R-:W-:Y:S06]  /*2b90*/  @!P1 BRA `(.L_x_42) ;  /* 0x0000000000049947 */ /* 0x001fec0003800000 */
[----:B------:R0:W5:Y:S02]  /*2ba0*/  LDG.E.LTC128B R19, desc[UR16][R98.64] ;  /* 0x0000001062137981 */ /* 0x000164000c1e1920 */
.L_x_42:
[----:B------:R-:W-:Y:S05]  /*2bb0*/  BSYNC B1 ;  /* 0x0000000000017941 */ /* 0x000fea0003800000 */
.L_x_41:
[----:B------:R-:W-:Y:S01]  /*2bc0*/  IMAD.X R183, R177, 0x1, R23, P5 ;  /* 0x00000001b1b77824 */ /* 0x000fe200028e0617 */
[----:B------:R-:W-:Y:S01]  /*2bd0*/  IADD3 R178, P4, R170, R154, RZ ;  /* 0x0000009aaab27210 */ /* 0x000fe20007f9e0ff */
[----:B0----5:R-:W-:Y:S01]  /*2be0*/  FMUL R99, R19, R14 ;  /* 0x0000000e13637220 */ /* 0x021fe20000400000 */
[----:B------:R-:W-:Y:S01]  /*2bf0*/  IADD3 R172, P5, R18, R92, RZ ;  /* 0x0000005c12ac7210 */ /* 0x000fe20007fbe0ff */
[----:B------:R-:W-:Y:S01]  /*2c00*/  BSSY B1, `(.L_x_43) ;  /* 0x000000d000017945 */ /* 0x000fe20003800000 */
[----:B------:R-:W-:Y:S01]  /*2c10*/  IADD3.X R179, R155, R16, R171, P4, !PT ;  /* 0x000000109bb37210 */ /* 0x000fe200027fe4ab */
[----:B------:R-:W-:Y:S01]  /*2c20*/  FFMA R171, R100, R15, R99 ;  /* 0x0000000f64ab7223 */ /* 0x000fe20000000063 */
[----:B------:R-:W-:Y:S01]  /*2c30*/  ISETP.GT.AND P4, PT, R11, 0x19, P2 ;  /* 0x000000190b00780c */ /* 0x000fe20001784270 */
[----:B------:R-:W-:Y:S01]  /*2c40*/  IMAD.X R173, R17, 0x1, R93, P5 ;  /* 0x0000000111ad7824 */ /* 0x000fe200028e065d */
[----:B------:R-:W-:Y:S01]  /*2c50*/  LEA R98, P6, R182, UR10, 0x2 ;  /* 0x0000000ab6627c11 */ /* 0x000fe2000f8c10ff */
[----:B------:R-:W-:Y:S01]  /*2c60*/  IMAD.WIDE.U32 R180, R5, UR8, R180 ;  /* 0x0000000805b47c25 */ /* 0x000fe2000f8e00b4 */
[----:B------:R-:W-:-:S02]  /*2c70*/  IADD3 R170, P5, R18, R168, RZ ;  /* 0x000000a812aa7210 */ /* 0x000fc40007fbe0ff */
[----:B------:R0:W-:Y:S01]  /*2c80*/  @P1 STG.E desc[UR16][R172.64], R171 ;  /* 0x000000abac001986 */ /* 0x0001e2000c101910 */
[----:B------:R-:W-:Y:S01]  /*2c90*/  LEA.HI.X R99, R182, UR11, R183, 0x2, P6 ;  /* 0x0000000bb6637c11 */ /* 0x000fe2000b0f14b7 */
[----:B------:R-:W-:-:S05]  /*2ca0*/  IMAD.WIDE.U32 R182, R9, R154, R178 ;  /* 0x0000009a09b67225 */ /* 0x000fca00078e00b2 */
[----:B------:R-:W-:Y:S05]  /*2cb0*/  @!P4 BRA `(.L_x_44) ;  /* 0x000000000004c947 */ /* 0x000fea0003800000 */
[----:B------:R0:W5:Y:S02]  /*2cc0*/  LDG.E.LTC128B R19, desc[UR16][R98.64] ;  /* 0x0000001062137981 */ /* 0x000164000c1e1920 */
.L_x_44:
[----:B------:R-:W-:Y:S05]  /*2cd0*/  BSYNC B1 ;  /* 0x0000000000017941 */ /* 0x000fea0003800000 */
.L_x_43:
[----:B-----5:R-:W-:Y:S01]  /*2ce0*/  FMUL R184, R19, R14 ;  /* 0x0000000e13b87220 */ /* 0x020fe20000400000 */
[----:B0-----:R-:W-:Y:S01]  /*2cf0*/  IMAD.X R171, R17, 0x1, R169, P5 ;  /* 0x0000000111ab7824 */ /* 0x001fe200028e06a9 */
[----:B------:R-:W-:Y:S01]  /*2d00*/  IADD3 R100, P1, R156, R182, RZ ;  /* 0x000000b69c647210 */ /* 0x000fe20007f3e0ff */
[----:B------:R-:W-:Y:S02]  /*2d10*/  IMAD.IADD R99, R8, 0x1, R181 ;  /* 0x0000000108637824 */ /* 0x000fe400078e02b5 */
[----:B------:R-:W-:Y:S01]  /*2d20*/  FFMA R185, R101, R15, R184 ;  /* 0x0000000f65b97223 */ /* 0x000fe200000000b8 */
[----:B------:R-:W-:Y:S01]  /*2d30*/  LEA R98, P5, R180, UR10, 0x2 ;  /* 0x0000000ab4627c11 */ /* 0x000fe2000f8a10ff */
[----:B------:R-:W-:Y:S01]  /*2d40*/  BSSY B1, `(.L_x_45) ;  /* 0x0000008000017945 */ /* 0x000fe20003800000 */
[----:B------:R-:W-:Y:S02]  /*2d50*/  IADD3.X R101, R157, R7, R183, P1, !PT ;  /* 0x000000079d657210 */ /* 0x000fe40000ffe4b7 */
[----:B------:R0:W-:Y:S01]  /*2d60*/  @P4 STG.E desc[UR16][R170.64], R185 ;  /* 0x000000b9aa004986 */ /* 0x0001e2000c101910 */
[----:B------:R-:W-:-:S02]  /*2d70*/  ISETP.GT.AND P1, PT, R11, 0x18, P0 ;  /* 0x000000180b00780c */ /* 0x000fc40000724270 */
[----:B------:R-:W-:Y:S01]  /*2d80*/  LEA.HI.X R99, R180, UR11, R99, 0x2, P5 ;  /* 0x0000000bb4637c11 */ /* 0x000fe2000a8f1463 */
[----:B------:R-:W-:-:S10]  /*2d90*/  IMAD.WIDE.U32 R180, R5, UR8, R100 ;  /* 0x0000000805b47c25 */ /* 0x000fd4000f8e0064 */
[----:B0-----:R-:W-:Y:S05]  /*2da0*/  @!P1 BRA `(.L_x_46) ;  /* 0x0000000000049947 */ /* 0x001fea0003800000 */
[----:B------:R0:W5:Y:S02]  /*2db0*/  LDG.E.LTC128B R19, desc[UR16][R98.64+0x20] ;  /* 0x0000201062137981 */ /* 0x000164000c1e1920 */
.L_x_46:
[----:B------:R-:W-:Y:S05]  /*2dc0*/  BSYNC B1 ;  /* 0x0000000000017941 */ /* 0x000fea0003800000 */
.L_x_45:
[----:B-----5:R-:W-:Y:S01]  /*2dd0*/  FMUL R101, R19, R14 ;  /* 0x0000000e13657220 */ /* 0x020fe20000400000 */
[----:B------:R-:W-:Y:S01]  /*2de0*/  ISETP.GT.AND P5, PT, R11, 0x19, P0 ;  /* 0x000000190b00780c */ /* 0x000fe200007a4270 */
[----:B------:R-:W-:Y:S01]  /*2df0*/  IMAD.WIDE.U32 R176, R154, 0x7, R176 ;  /* 0x000000079ab07825 */ /* 0x000fe200078e00b0 */
[----:B------:R-:W-:-:S03]  /*2e00*/  LEA R100, P6, R180, UR10, 0x2 ;  /* 0x0000000ab4647c11 */ /* 0x000fc6000f8c10ff */
[----:B------:R-:W-:Y:S01]  /*2e10*/  FFMA R185, R102, R15, R101 ;  /* 0x0000000f66b97223 */ /* 0x000fe20000000065 */
[----:B------:R-:W-:Y:S01]  /*2e20*/  BSSY B1, `(.L_x_47) ;  /* 0x0000008000017945 */ /* 0x000fe20003800000 */
[----:B------:R-:W-:Y:S01]  /*2e30*/  IMAD.IADD R183, R8, 0x1, R181 ;  /* 0x0000000108b77824 */ /* 0x000fe200078e02b5 */
[----:B------:R-:W-:Y:S01]  /*2e40*/  IADD3 R181, P4, R152, R176, RZ ;  /* 0x000000b098b57210 */ /* 0x000fe20007f9e0ff */
[----:B------:R-:W-:Y:S01]  /*2e50*/  IMAD.IADD R184, R16, 0x1, R177 ;  /* 0x0000000110b87824 */ /* 0x000fe200078e02b1 */
[----:B------:R0:W-:Y:S02]  /*2e60*/  @P1 STG.E desc[UR16][R172.64+0x20], R185 ;  /* 0x000020b9ac001986 */ /* 0x0001e4000c101910 */
[----:B------:R-:W-:Y:S01]  /*2e70*/  LEA.HI.X R101, R180, UR11, R183, 0x2, P6 ;  /* 0x0000000bb4657c11 */ /* 0x000fe2000b0f14b7 */
[----:B------:R-:W-:Y:S08]  /*2e80*/  @!P5 BRA `(.L_x_48) ;  /* 0x000000000004d947 */ /* 0x000ff00003800000 */
[----:B------:R0:W5:Y:S02]  /*2e90*/  LDG.E.LTC128B R19, desc[UR16][R100.64+0x20] ;  /* 0x0000201064137981 */ /* 0x000164000c1e1920 */
.L_x_48:
[----:B------:R-:W-:Y:S05]  /*2ea0*/  BSYNC B1 ;  /* 0x0000000000017941 */ /* 0x000fea0003800000 */
.L_x_47:
[----:B-----5:R-:W-:Y:S01]  /*2eb0*/  FMUL R102, R19, R14 ;  /* 0x0000000e13667220 */ /* 0x020fe20000400000 */
[----:B------:R-:W-:Y:S01]  /*2ec0*/  ISETP.GT.AND P1, PT, R11, 0x20, P2 ;  /* 0x000000200b00780c */ /* 0x000fe20001724270 */
[----:B------:R-:W-:Y:S01]  /*2ed0*/  IMAD.X R180, R184, 0x1, R23, P4 ;  /* 0x00000001b8b47824 */ /* 0x000fe200020e0617 */
[----:B------:R-:W-:Y:S01]  /*2ee0*/  BSSY B1, `(.L_x_49) ;  /* 0x0000009000017945 */ /* 0x000fe20003800000 */
[----:B------:R-:W-:Y:S01]  /*2ef0*/  FFMA R183, R103, R15, R102 ;  /* 0x0000000f67b77223 */ /* 0x000fe20000000066 */
[----:B------:R-:W-:Y:S01]  /*2f00*/  LEA R102, P4, R181, UR10, 0x2 ;  /* 0x0000000ab5667c11 */ /* 0x000fe2000f8810ff */
[----:B------:R-:W-:-:S03]  /*2f10*/  IMAD.WIDE.U32 R174, R154, 0x7, R174 ;  /* 0x000000079aae7825 */ /* 0x000fc600078e00ae */
[----:B------:R0:W-:Y:S01]  /*2f20*/  @P5 STG.E desc[UR16][R170.64+0x20], R183 ;  /* 0x000020b7aa005986 */ /* 0x0001e2000c101910 */
[----:B------:R-:W-:Y:S01]  /*2f30*/  LEA.HI.X R103, R181, UR11, R180, 0x2, P4 ;  /* 0x0000000bb5677c11 */ /* 0x000fe2000a0f14b4 */
[----:B------:R-:W-:-:S03]  /*2f40*/  IMAD.WIDE.U32 R178, R154, 0x7, R178 ;  /* 0x000000079ab27825 */ /* 0x000fc600078e00b2 */
[----:B------:R-:W-:Y:S05]  /*2f50*/  @!P1 BRA `(.L_x_50) ;  /* 0x0000000000049947 */ /* 0x000fea0003800000 */
[----:B------:R0:W5:Y:S02]  /*2f60*/  LDG.E.LTC128B R19, desc[UR16][R102.64] ;  /* 0x0000001066137981 */ /* 0x000164000c1e1920 */
.L_x_50:
[----:B------:R-:W-:Y:S05]  /*2f70*/  BSYNC B1 ;  /* 0x0000000000017941 */ /* 0x000fea0003800000 */
.L_x_49:
[----:B0-----:R-:W-:Y:S01]  /*2f80*/  IADD3 R102, P4, R18, R172, RZ ;  /* 0x000000ac12667210 */ /* 0x001fe20007f9e0ff */
[----:B-----5:R-:W-:Y:S01]  /*2f90*/  FMUL R177, R19, R14 ;  /* 0x0000000e13b17220 */ /* 0x020fe20000400000 */
[-C--:B------:R-:W-:Y:S01]  /*2fa0*/  IADD3 R180, P5, R174, R154.reuse, RZ ;  /* 0x0000009aaeb47210 */ /* 0x080fe20007fbe0ff */
[----:B------:R-:W-:Y:S01]  /*2fb0*/  BSSY B1, `(.L_x_51) ;  /* 0x0000014000017945 */ /* 0x000fe20003800000 */
[----:B------:R-:W-:Y:S01]  /*2fc0*/  IADD3 R178, P6, R178, R154, RZ ;  /* 0x0000009ab2b27210 */ /* 0x000fe20007fde0ff */
[----:B------:R-:W-:Y:S01]  /*2fd0*/  IMAD.X R103, R17, 0x1, R173, P4 ;  /* 0x0000000111677824 */ /* 0x000fe200020e06ad */
[----:B------:R-:W-:Y:S01]  /*2fe0*/  IADD3.X R181, R155, R16, R175, P5, !PT ;  /* 0x000000109bb57210 */ /* 0x000fe20002ffe4af */
[----:B------:R-:W-:Y:S01]  /*2ff0*/  FFMA R191, R104, R15, R177 ;  /* 0x0000000f68bf7223 */ /* 0x000fe200000000b1 */
[----:B------:R-:W-:Y:S02]  /*3000*/  ISETP.GT.AND P5, PT, R11, 0x21, P2 ;  /* 0x000000210b00780c */ /* 0x000fe400017a4270 */
[-C--:B------:R-:W-:Y:S01]  /*3010*/  IADD3 R182, P4, R176, R154.reuse, RZ ;  /* 0x0000009ab0b67210 */ /* 0x080fe20007f9e0ff */
[----:B------:R-:W-:Y:S01]  /*3020*/  IMAD.WIDE.U32 R176, R9, R154, R180 ;  /* 0x0000009a09b07225 */ /* 0x000fe200078e00b4 */
[----:B------:R-:W-:Y:S01]  /*3030*/  IADD3.X R179, R155, R16, R179, P6, !PT ;  /* 0x000000109bb37210 */ /* 0x000fe200037fe4b3 */
[----:B------:R0:W-:Y:S01]  /*3040*/  @P1 STG.E desc[UR16][R102.64], R191 ;  /* 0x000000bf66001986 */ /* 0x0001e2000c101910 */
[----:B------:R-:W-:Y:S01]  /*3050*/  IADD3 R104, P6, R182, R152, RZ ;  /* 0x00000098b6687210 */ /* 0x000fe20007fde0ff */
[----:B------:R-:W-:Y:S01]  /*3060*/  IMAD.X R183, R184, 0x1, R155, P4 ;  /* 0x00000001b8b77824 */ /* 0x000fe200020e069b */
[----:B------:R-:W-:Y:S01]  /*3070*/  IADD3 R184, P1, R156, R176, RZ ;  /* 0x000000b09cb87210 */ /* 0x000fe20007f3e0ff */
[----:B------:R-:W-:-:S04]  /*3080*/  IMAD.WIDE.U32 R186, R9, R154, R178 ;  /* 0x0000009a09ba7225 */ /* 0x000fc800078e00b2 */
[----:B------:R-:W-:Y:S01]  /*3090*/  IMAD.X R175, R183, 0x1, R23, P6 ;  /* 0x00000001b7af7824 */ /* 0x000fe200030e0617 */
[----:B------:R-:W-:Y:S02]  /*30a0*/  LEA R174, P6, R104, UR10, 0x2 ;  /* 0x0000000a68ae7c11 */ /* 0x000fe4000f8c10ff */
[----:B------:R-:W-:Y:S02]  /*30b0*/  IADD3 R188, P4, R156, R186, RZ ;  /* 0x000000ba9cbc7210 */ /* 0x000fe40007f9e0ff */
[----:B------:R-:W-:Y:S01]  /*30c0*/  LEA.HI.X R175, R104, UR11, R175, 0x2, P6 ;  /* 0x0000000b68af7c11 */ /* 0x000fe2000b0f14af */
[----:B0-----:R-:W-:Y:S10]  /*30d0*/  @!P5 BRA `(.L_x_52) ;  /* 0x000000000004d947 */ /* 0x001ff40003800000 */
[----:B------:R0:W5:Y:S02]  /*30e0*/  LDG.E.LTC128B R19, desc[UR16][R174.64] ;  /* 0x00000010ae137981 */ /* 0x000164000c1e1920 */
.L_x_52:
[----:B------:R-:W-:Y:S05]  /*30f0*/  BSYNC B1 ;  /* 0x0000000000017941 */ /* 0x000fea0003800000 */
.L_x_51:
[-C--:B------:R-:W-:Y:S01]  /*3100*/  IADD3.X R189, R157, R7.reuse, R187, P4, !PT ;  /* 0x000000079dbd7210 */ /* 0x080fe200027fe4bb */
[----:B-----5:R-:W-:Y:S01]  /*3110*/  FMUL R104, R19, R14 ;  /* 0x0000000e13687220 */ /* 0x020fe20000400000 */
[----:B------:R-:W-:Y:S01]  /*3120*/  IADD3 R176, P4, R18, R170, RZ ;  /* 0x000000aa12b07210 */ /* 0x000fe20007f9e0ff */
[----:B------:R-:W-:Y:S01]  /*3130*/  IMAD.WIDE.U32 R182, R154, 0x7, R182 ;  /* 0x000000079ab67825 */ /* 0x000fe200078e00b6 */
[----:B------:R-:W-:-:S03]  /*3140*/  IADD3.X R185, R157, R7, R177, P1, !PT ;  /* 0x000000079db97210 */ /* 0x000fc60000ffe4b1 */
[----:B------:R-:W-:Y:S01]  /*3150*/  FFMA R191, R105, R15, R104 ;  /* 0x0000000f69bf7223 */ /* 0x000fe20000000068 */
[----:B------:R-:W-:Y:S01]  /*3160*/  ISETP.GT.AND P1, PT, R11, 0x20, P0 ;  /* 0x000000200b00780c */ /* 0x000fe20000724270 */
[----:B------:R-:W-:Y:S01]  /*3170*/  IMAD.X R177, R17, 0x1, R171, P4 ;  /* 0x0000000111b17824 */ /* 0x000fe200020e06ab */
[----:B------:R-:W-:Y:S01]  /*3180*/  BSSY B1, `(.L_x_53) ;  /* 0x000000c000017945 */ /* 0x000fe20003800000 */
[----:B------:R-:W-:-:S03]  /*3190*/  IMAD.WIDE.U32 R184, R5, UR8, R184 ;  /* 0x0000000805b87c25 */ /* 0x000fc6000f8e00b8 */
[----:B------:R1:W-:Y:S01]  /*31a0*/  @P5 STG.E desc[UR16][R176.64], R191 ;  /* 0x000000bfb0005986 */ /* 0x0003e2000c101910 */
[----:B------:R-:W-:Y:S01]  /*31b0*/  IMAD.WIDE.U32 R186, R5, UR8, R188 ;  /* 0x0000000805ba7c25 */ /* 0x000fe2000f8e00bc */
[----:B0-----:R-:W-:-:S03]  /*31c0*/  LEA R174, P6, R184, UR10, 0x2 ;  /* 0x0000000ab8ae7c11 */ /* 0x001fc6000f8c10ff */
[----:B------:R-:W-:Y:S01]  /*31d0*/  IMAD.IADD R105, R8, 0x1, R185 ;  /* 0x0000000108697824 */ /* 0x000fe200078e02b9 */
[----:B------:R-:W-:Y:S01]  /*31e0*/  LEA R104, P4, R186, UR10, 0x2 ;  /* 0x0000000aba687c11 */ /* 0x000fe2000f8810ff */
[----:B------:R-:W-:Y:S02]  /*31f0*/  IMAD.IADD R189, R8, 0x1, R187 ;  /* 0x0000000108bd7824 */ /* 0x000fe400078e02bb */
[----:B------:R-:W-:Y:S01]  /*3200*/  IMAD.IADD R188, R16, 0x1, R183 ;  /* 0x0000000110bc7824 */ /* 0x000fe200078e02b7 */
[----:B------:R-:W-:Y:S01]  /*3210*/  LEA.HI.X R175, R184, UR11, R105, 0x2, P6 ;  /* 0x0000000bb8af7c11 */ /* 0x000fe2000b0f1469 */
[----:B------:R-:W-:Y:S08]  /*3220*/  @!P1 BRA `(.L_x_54) ;  /* 0x0000000000049947 */ /* 0x000ff00003800000 */
[----:B------:R0:W5:Y:S02]  /*3230*/  LDG.E.LTC128B R19, desc[UR16][R174.64+0x20] ;  /* 0x00002010ae137981 */ /* 0x000164000c1e1920 */
.L_x_54:
[----:B------:R-:W-:Y:S05]  /*3240*/  BSYNC B1 ;  /* 0x0000000000017941 */ /* 0x000fea0003800000 */
.L_x_53:
        /* <DEDUP_REMOVED lines=8> */
[----:B------:R-:W-:Y:S01]  /*32d0*/  IMAD.X R106, R188, 0x1, R23, P6 ;  /* 0x00000001bc6a7824 */ /* 0x000fe200030e0617 */
[----:B------:R-:W-:-:S04]  /*32e0*/  LEA R184, P6, R185, UR10, 0x2 ;  /* 0x0000000ab9b87c11 */ /* 0x000fc8000f8c10ff */
[----:B------:R-:W-:Y:S01]  /*32f0*/  LEA.HI.X R185, R185, UR11, R106, 0x2, P6 ;  /* 0x0000000bb9b97c11 */ /* 0x000fe2000b0f146a */
[----:B------:R-:W-:Y:S08]  /*3300*/  @!P4 BRA `(.L_x_56) ;  /* 0x000000000004c947 */ /* 0x000ff00003800000 */
[----:B------:R0:W5:Y:S02]  /*3310*/  LDG.E.LTC128B R19, desc[UR16][R104.64+0x20] ;  /* 0x0000201068137981 */ /* 0x000164000c1e1920 */
.L_x_56:
[----:B------:R-:W-:Y:S05]  /*3320*/  BSYNC B1 ;  /* 0x0000000000017941 */ /* 0x000fea0003800000 */
.L_x_55:
[----:B-----5:R-:W-:Y:S01]  /*3330*/  FMUL R106, R19, R14 ;  /* 0x0000000e136a7220 */ /* 0x020fe20000400000 */
[----:B------:R-:W-:Y:S01]  /*3340*/  IMAD.X R183, R188, 0x1, R155, P5 ;  /* 0x00000001bcb77824 */ /* 0x000fe200028e069b */
[----:B------:R-:W-:Y:S01]  /*3350*/  ISETP.GT.AND P5, PT, R11, 0x28, P2 ;  /* 0x000000280b00780c */ /* 0x000fe200017a4270 */
[----:B------:R-:W-:-:S04]  /*3360*/  IMAD.WIDE.U32 R180, R154, 0x7, R180 ;  /* 0x000000079ab47825 */ /* 0x000fc800078e00b4 */
[----:B------:R-:W-:Y:S01]  /*3370*/  FFMA R189, R107, R15, R106 ;  /* 0x0000000f6bbd7223 */ /* 0x000fe2000000006a */
[----:B------:R-:W-:Y:S01]  /*3380*/  IADD3 R188, P6, R182, R152, RZ ;  /* 0x00000098b6bc7210 */ /* 0x000fe20007fde0ff */
[----:B------:R-:W-:Y:S01]  /*3390*/  BSSY B1, `(.L_x_57) ;  /* 0x0000009000017945 */ /* 0x000fe20003800000 */
[----:B------:R-:W-:Y:S02]  /*33a0*/  IADD3 R186, P1, R180, R154, RZ ;  /* 0x0000009ab4ba7210 */ /* 0x000fe40007f3e0ff */
[----:B------:R1:W-:Y:S01]  /*33b0*/  @P4 STG.E desc[UR16][R176.64+0x20], R189 ;  /* 0x000020bdb0004986 */ /* 0x0003e2000c101910 */
[----:B------:R-:W-:Y:S01]  /*33c0*/  IMAD.X R107, R183, 0x1, R23, P6 ;  /* 0x00000001b76b7824 */ /* 0x000fe200030e0617 */
[C---:B------:R-:W-:Y:S02]  /*33d0*/  LEA R180, P6, R188.reuse, UR10, 0x2 ;  /* 0x0000000abcb47c11 */ /* 0x040fe4000f8c10ff */
[----:B0-----:R-:W-:Y:S02]  /*33e0*/  IADD3.X R187, R155, R16, R181, P1, !PT ;  /* 0x000000109bbb7210 */ /* 0x001fe40000ffe4b5 */
[----:B------:R-:W-:Y:S01]  /*33f0*/  LEA.HI.X R181, R188, UR11, R107, 0x2, P6 ;  /* 0x0000000bbcb57c11 */ /* 0x000fe2000b0f146b */
[----:B------:R-:W-:Y:S08]  /*3400*/  @!P5 BRA `(.L_x_58) ;  /* 0x000000000004d947 */ /* 0x000ff00003800000 */
[----:B------:R0:W5:Y:S02]  /*3410*/  LDG.E.LTC128B R19, desc[UR16][R184.64] ;  /* 0x00000010b8137981 */ /* 0x000164000c1e1920 */
.L_x_58:
[----:B------:R-:W-:Y:S05]  /*3420*/  BSYNC B1 ;  /* 0x0000000000017941 */ /* 0x000fea0003800000 */
.L_x_57:
[----:B------:R-:W-:Y:S01]  /*3430*/  IADD3 R106, P4, R18, R102, RZ ;  /* 0x00000066126a7210 */ /* 0x000fe20007f9e0ff */
[----:B0----5:R-:W-:Y:S01]  /*3440*/  FMUL R185, R19, R14 ;  /* 0x0000000e13b97220 */ /* 0x021fe20000400000 */
[----:B------:R-:W-:Y:S01]  /*3450*/  ISETP.GT.AND P1, PT, R11, 0x29, P2 ;  /* 0x000000290b00780c */ /* 0x000fe20001724270 */
[----:B-1----:R-:W-:Y:S01]  /*3460*/  IMAD.WIDE.U32 R190, R154, 0x7, R178 ;  /* 0x000000079abe7825 */ /* 0x002fe200078e00b2 */
[----:B------:R-:W-:Y:S03]  /*3470*/  BSSY B1, `(.L_x_59) ;  /* 0x000000a000017945 */ /* 0x000fe60003800000 */
[----:B------:R-:W-:Y:S01]  /*3480*/  FFMA R193, R108, R15, R185 ;  /* 0x0000000f6cc17223 */ /* 0x000fe200000000b9 */
[----:B------:R-:W-:Y:S01]  /*3490*/  IMAD.X R107, R17, 0x1, R103, P4 ;  /* 0x00000001116b7824 */ /* 0x000fe200020e0667 */
[-C--:B------:R-:W-:Y:S01]  /*34a0*/  IADD3 R184, P6, R190, R154.reuse, RZ ;  /* 0x0000009abeb87210 */ /* 0x080fe20007fde0ff */
[----:B------:R-:W-:-:S03]  /*34b0*/  IMAD.WIDE.U32 R178, R9, R154, R186 ;  /* 0x0000009a09b27225 */ /* 0x000fc600078e00ba */
[----:B------:R0:W-:Y:S01]  /*34c0*/  @P5 STG.E desc[UR16][R106.64], R193 ;  /* 0x000000c16a005986 */ /* 0x0001e2000c101910 */
[----:B------:R-:W-:-:S04]  /*34d0*/  IADD3 R188, P4, R156, R178, RZ ;  /* 0x000000b29cbc7210 */ /* 0x000fc80007f9e0ff */
[----:B------:R-:W-:Y:S01]  /*34e0*/  IADD3.X R189, R157, R7, R179, P4, !PT ;  /* 0x000000079dbd7210 */ /* 0x000fe200027fe4b3 */
[----:B------:R-:W-:Y:S08]  /*34f0*/  @!P1 BRA `(.L_x_60) ;  /* 0x0000000000049947 */ /* 0x000ff00003800000 */
[----:B------:R1:W5:Y:S02]  /*3500*/  LDG.E.LTC128B R19, desc[UR16][R180.64] ;  /* 0x00000010b4137981 */ /* 0x000364000c1e1920 */
.L_x_60:
[----:B------:R-:W-:Y:S05]  /*3510*/  BSYNC B1 ;  /* 0x0000000000017941 */ /* 0x000fea0003800000 */
.L_x_59:
[----:B------:R-:W-:Y:S01]  /*3520*/  IADD3.X R185, R155, R16, R191, P6, !PT ;  /* 0x000000109bb97210 */ /* 0x000fe200037fe4bf */
[----:B-----5:R-:W-:Y:S01]  /*3530*/  FMUL R108, R19, R14 ;  /* 0x0000000e136c7220 */ /* 0x020fe20000400000 */
[----:B-1----:R-:W-:Y:S01]  /*3540*/  IADD3 R180, P6, R18, R176, RZ ;  /* 0x000000b012b47210 */ /* 0x002fe20007fde0ff */
[----:B------:R-:W-:Y:S01]  /*3550*/  IMAD.WIDE.U32 R188, R5, UR8, R188 ;  /* 0x0000000805bc7c25 */ /* 0x000fe2000f8e00bc */
[----:B------:R-:W-:-:S03]  /*3560*/  ISETP.GT.AND P4, PT, R11, 0x28, P0 ;  /* 0x000000280b00780c */ /* 0x000fc60000784270 */
[----:B------:R-:W-:Y:S01]  /*3570*/  FFMA R191, R109, R15, R108 ;  /* 0x0000000f6dbf7223 */ /* 0x000fe2000000006c */
[----:B------:R-:W-:Y:S01]  /*3580*/  BSSY B1, `(.L_x_61) ;  /* 0x000000a000017945 */ /* 0x000fe20003800000 */
[----:B------:R-:W-:Y:S01]  /*3590*/  IMAD.X R181, R17, 0x1, R177, P6 ;  /* 0x0000000111b57824 */ /* 0x000fe200030e06b1 */
[----:B------:R-:W-:Y:S01]  /*35a0*/  LEA R178, P5, R188, UR10, 0x2 ;  /* 0x0000000abcb27c11 */ /* 0x000fe2000f8a10ff */
[----:B------:R-:W-:-:S03]  /*35b0*/  IMAD.WIDE.U32 R108, R9, R154, R184 ;  /* 0x0000009a096c7225 */ /* 0x000fc600078e00b8 */
[----:B------:R1:W-:Y:S01]  /*35c0*/  @P1 STG.E desc[UR16][R180.64], R191 ;  /* 0x000000bfb4001986 */ /* 0x0003e2000c101910 */
[----:B------:R-:W-:Y:S01]  /*35d0*/  IMAD.IADD R179, R8, 0x1, R189 ;  /* 0x0000000108b37824 */ /* 0x000fe200078e02bd */
[----:B------:R-:W-:-:S04]  /*35e0*/  IADD3 R190, P6, R156, R108, RZ ;  /* 0x0000006c9cbe7210 */ /* 0x000fc80007fde0ff */
[----:B------:R-:W-:Y:S01]  /*35f0*/  LEA.HI.X R179, R188, UR11, R179, 0x2, P5 ;  /* 0x0000000bbcb37c11 */ /* 0x000fe2000a8f14b3 */
[----:B------:R-:W-:Y:S08]  /*3600*/  @!P4 BRA `(.L_x_62) ;  /* 0x000000000004c947 */ /* 0x000ff00003800000 */
[----:B------:R0:W5:Y:S02]  /*3610*/  LDG.E.LTC128B R19, desc[UR16][R178.64+0x20] ;  /* 0x00002010b2137981 */ /* 0x000164000c1e1920 */
.L_x_62:
[----:B------:R-:W-:Y:S05]  /*3620*/  BSYNC B1 ;  /* 0x0000000000017941 */ /* 0x000fea0003800000 */
.L_x_61:
[----:B------:R-:W-:Y:S01]  /*3630*/  ISETP.GT.AND P1, PT, R11, 0x29, P0 ;  /* 0x000000290b00780c */ /* 0x000fe20000724270 */
[----:B-----5:R-:W-:Y:S01]  /*3640*/  FMUL R189, R19, R14 ;  /* 0x0000000e13bd7220 */ /* 0x020fe20000400000 */
[----:B-1----:R-:W-:Y:S01]  /*3650*/  IADD3.X R191, R157, R7, R109, P6, !PT ;  /* 0x000000079dbf7210 */ /* 0x002fe200037fe46d */
[----:B0-----:R-:W-:Y:S01]  /*3660*/  IMAD.WIDE.U32 R192, R154, 0x7, R182 ;  /* 0x000000079ac07825 */ /* 0x001fe200078e00b6 */
[----:B------:R-:W-:Y:S03]  /*3670*/  BSSY B1, `(.L_x_63) ;  /* 0x000000d000017945 */ /* 0x000fe60003800000 */
[----:B------:R-:W-:Y:S01]  /*3680*/  FFMA R195, R110, R15, R189 ;  /* 0x0000000f6ec37223 */ /* 0x000fe200000000bd */
[----:B------:R-:W-:Y:S01]  /*3690*/  IMAD.WIDE.U32 R188, R5, UR8, R190 ;  /* 0x0000000805bc7c25 */ /* 0x000fe2000f8e00be */
[----:B------:R-:W-:-:S03]  /*36a0*/  IADD3 R183, P5, R152, R192, RZ ;  /* 0x000000c098b77210 */ /* 0x000fc60007fbe0ff */
[----:B------:R0:W-:Y:S01]  /*36b0*/  @P4 STG.E desc[UR16][R106.64+0x20], R195 ;  /* 0x000020c36a004986 */ /* 0x0001e2000c101910 */
[----:B------:R-:W-:Y:S01]  /*36c0*/  IMAD.WIDE.U32 R190, R154, 0x7, R186 ;  /* 0x000000079abe7825 */ /* 0x000fe200078e00ba */
[----:B------:R-:W-:-:S03]  /*36d0*/  LEA R108, P4, R188, UR10, 0x2 ;  /* 0x0000000abc6c7c11 */ /* 0x000fc6000f8810ff */
[----:B------:R-:W-:Y:S01]  /*36e0*/  IMAD.IADD R109, R8, 0x1, R189 ;  /* 0x00000001086d7824 */ /* 0x000fe200078e02bd */
[----:B------:R-:W-:Y:S01]  /*36f0*/  IADD3 R186, P6, R190, R154, RZ ;  /* 0x0000009abeba7210 */ /* 0x000fe20007fde0ff */
[----:B------:R-:W-:-:S03]  /*3700*/  IMAD.IADD R189, R16, 0x1, R193 ;  /* 0x0000000110bd7824 */ /* 0x000fc600078e02c1 */
[----:B------:R-:W-:Y:S01]  /*3710*/  LEA.HI.X R109, R188, UR11, R109, 0x2, P4 ;  /* 0x0000000bbc6d7c11 */ /* 0x000fe2000a0f146d */
[----:B------:R-:W-:Y:S08]  /*3720*/  @!P1 BRA `(.L_x_64) ;  /* 0x0000000000049947 */ /* 0x000ff00003800000 */
[----:B------:R1:W5:Y:S02]  /*3730*/  LDG.E.LTC128B R19, desc[UR16][R108.64+0x20] ;  /* 0x000020106c137981 */ /* 0x000364000c1e1920 */
.L_x_64:
[----:B------:R-:W-:Y:S05]  /*3740*/  BSYNC B1 ;  /* 0x0000000000017941 */ /* 0x000fea0003800000 */
.L_x_63:
[----:B-----5:R-:W-:Y:S01]  /*3750*/  FMUL R110, R19, R14 ;  /* 0x0000000e136e7220 */ /* 0x020fe20000400000 */
[----:B------:R-:W-:Y:S01]  /*3760*/  IADD3.X R187, R155, R16, R191, P6, !PT ;  /* 0x000000109bbb7210 */ /* 0x000fe200037fe4bf */
[----:B------:R-:W-:Y:S01]  /*3770*/  IMAD.X R190, R189, 0x1, R23, P5 ;  /* 0x00000001bdbe7824 */ /* 0x000fe200028e0617 */
[----:B------:R-:W-:Y:S01]  /*3780*/  LEA R182, P5, R183, UR10, 0x2 ;  /* 0x0000000ab7b67c11 */ /* 0x000fe2000f8a10ff */
[----:B------:R-:W-:Y:S01]  /*3790*/  FFMA R191, R111, R15, R110 ;  /* 0x0000000f6fbf7223 */ /* 0x000fe2000000006e */
[-C--:B------:R-:W-:Y:S01]  /*37a0*/  IADD3 R188, P4, R192, R154.reuse, RZ ;  /* 0x0000009ac0bc7210 */ /* 0x080fe20007f9e0ff */
[----:B------:R-:W-:Y:S01]  /*37b0*/  IMAD.WIDE.U32 R110, R9, R154, R186 ;  /* 0x0000009a096e7225 */ /* 0x000fe200078e00ba */
[----:B------:R-:W-:Y:S01]  /*37c0*/  BSSY B1, `(.L_x_65) ;  /* 0x000000b000017945 */ /* 0x000fe20003800000 */
[----:B------:R-:W-:Y:S01]  /*37d0*/  LEA.HI.X R183, R183, UR11, R190, 0x2, P5 ;  /* 0x0000000bb7b77c11 */ /* 0x000fe2000a8f14be */
[----:B------:R0:W-:Y:S01]  /*37e0*/  @P1 STG.E desc[UR16][R180.64+0x20], R191 ;  /* 0x000020bfb4001986 */ /* 0x0001e2000c101910 */
[----:B------:R-:W-:Y:S01]  /*37f0*/  ISETP.GT.AND P1, PT, R11, 0x30, P2 ;  /* 0x000000300b00780c */ /* 0x000fe20001724270 */
[----:B------:R-:W-:Y:S01]  /*3800*/  IMAD.WIDE.U32 R184, R154, 0x7, R184 ;  /* 0x000000079ab87825 */ /* 0x000fe200078e00b8 */
[----:B------:R-:W-:-:S02]  /*3810*/  IADD3 R110, P6, R156, R110, RZ ;  /* 0x0000006e9c6e7210 */ /* 0x000fc40007fde0ff */
[----:B------:R-:W-:Y:S01]  /*3820*/  IADD3 R193, P5, R188, R152, RZ ;  /* 0x00000098bcc17210 */ /* 0x000fe20007fbe0ff */
[----:B------:R-:W-:Y:S01]  /*3830*/  IMAD.X R189, R189, 0x1, R155, P4 ;  /* 0x00000001bdbd7824 */ /* 0x000fe200020e069b */
[----:B------:R-:W-:-:S07]  /*3840*/  IADD3.X R111, R157, R7, R111, P6, !PT ;  /* 0x000000079d6f7210 */ /* 0x000fce00037fe46f */
[----:B0-----:R-:W-:Y:S05]  /*3850*/  @!P1 BRA `(.L_x_66) ;  /* 0x0000000000049947 */ /* 0x001fea0003800000 */
[----:B------:R0:W5:Y:S02]  /*3860*/  LDG.E.LTC128B R19, desc[UR16][R182.64] ;  /* 0x00000010b6137981 */ /* 0x000164000c1e1920 */
.L_x_66:
[----:B------:R-:W-:Y:S05]  /*3870*/  BSYNC B1 ;  /* 0x0000000000017941 */ /* 0x000fea0003800000 */
.L_x_65:
[----:B------:R-:W-:Y:S01]  /*3880*/  IADD3 R190, P4, R184, R154, RZ ;  /* 0x0000009ab8be7210 */ /* 0x000fe20007f9e0ff */
[----:B0-----:R-:W-:Y:S01]  /*3890*/  IMAD.X R182, R189, 0x1, R23, P5 ;  /* 0x00000001bdb67824 */ /* 0x001fe200028e0617 */
[----:B------:R-:W-:Y:S01]  /*38a0*/  IADD3 R184, P5, R18, R106, RZ ;  /* 0x0000006a12b87210 */ /* 0x000fe20007fbe0ff */
[----:B-----5:R-:W-:Y:S01]  /*38b0*/  FMUL R183, R19, R14 ;  /* 0x0000000e13b77220 */ /* 0x020fe20000400000 */
[----:B------:R-:W-:Y:S01]  /*38c0*/  IADD3.X R191, R155, R16, R185, P4, !PT ;  /* 0x000000109bbf7210 */ /* 0x000fe200027fe4b9 */
[----:B------:R-:W-:Y:S01]  /*38d0*/  BSSY B1, `(.L_x_67) ;  /* 0x000000c000017945 */ /* 0x000fe20003800000 */
[----:B------:R-:W-:Y:S01]  /*38e0*/  ISETP.GT.AND P4, PT, R11, 0x31, P2 ;  /* 0x000000310b00780c */ /* 0x000fe20001784270 */
[----:B------:R-:W-:Y:S02]  /*38f0*/  IMAD.X R185, R17, 0x1, R107, P5 ;  /* 0x0000000111b97824 */ /* 0x000fe400028e066b */
[----:B------:R-:W-:Y:S01]  /*3900*/  FFMA R183, R112, R15, R183 ;  /* 0x0000000f70b77223 */ /* 0x000fe200000000b7 */
[----:B------:R-:W-:Y:S01]  /*3910*/  LEA R192, P6, R193, UR10, 0x2 ;  /* 0x0000000ac1c07c11 */ /* 0x000fe2000f8c10ff */
[----:B------:R-:W-:-:S03]  /*3920*/  IMAD.WIDE.U32 R196, R9, R154, R190 ;  /* 0x0000009a09c47225 */ /* 0x000fc600078e00be */
[----:B------:R0:W-:Y:S01]  /*3930*/  @P1 STG.E desc[UR16][R184.64], R183 ;  /* 0x000000b7b8001986 */ /* 0x0001e2000c101910 */
[----:B------:R-:W-:Y:S01]  /*3940*/  LEA.HI.X R193, R193, UR11, R182, 0x2, P6 ;  /* 0x0000000bc1c17c11 */ /* 0x000fe2000b0f14b6 */
[----:B------:R-:W-:Y:S01]  /*3950*/  IMAD.WIDE.U32 R194, R5, UR8, R110 ;  /* 0x0000000805c27c25 */ /* 0x000fe2000f8e006e */
[----:B------:R-:W-:Y:S02]  /*3960*/  IADD3 R182, P5, R18, R180, RZ ;  /* 0x000000b412b67210 */ /* 0x000fe40007fbe0ff */
[----:B------:R-:W-:Y:S11]  /*3970*/  @!P4 BRA `(.L_x_68) ;  /* 0x000000000004c947 */ /* 0x000ff60003800000 */
[----:B------:R0:W5:Y:S02]  /*3980*/  LDG.E.LTC128B R19, desc[UR16][R192.64] ;  /* 0x00000010c0137981 */ /* 0x000164000c1e1920 */
.L_x_68:
[----:B------:R-:W-:Y:S05]  /*3990*/  BSYNC B1 ;  /* 0x0000000000017941 */ /* 0x000fea0003800000 */
.L_x_67:
        /* <DEDUP_REMOVED lines=14> */
.L_x_70:
[----:B------:R-:W-:Y:S05]  /*3a80*/  BSYNC B1 ;  /* 0x0000000000017941 */ /* 0x000fea0003800000 */
.L_x_69:
        /* <DEDUP_REMOVED lines=13> */
.L_x_72:
[----:B------:R-:W-:Y:S05]  /*3b60*/  BSYNC B1 ;  /* 0x0000000000017941 */ /* 0x000fea0003800000 */
.L_x_71:
        /* <DEDUP_REMOVED lines=12> */
.L_x_74:
[----:B------:R-:W-:Y:S05]  /*3c30*/  BSYNC B1 ;  /* 0x0000000000017941 */ /* 0x000fea0003800000 */
.L_x_73:
        /* <DEDUP_REMOVED lines=23> */
.L_x_76:
[----:B------:R-:W-:Y:S05]  /*3db0*/  BSYNC B1 ;  /* 0x0000000000017941 */ /* 0x000fea0003800000 */
.L_x_75:
        /* <DEDUP_REMOVED lines=12> */
[----:B------:R-:W-:-:S03]  /*3e80*/  LEA R186, P6, R196, UR10, 0x2 ;  /* 0x0000000ac4ba7c11 */ /* 0x000fc6000f8c10ff */
[----:B------:R-:W-:Y:S01]  /*3e90*/  IMAD.IADD R117, R8, 0x1, R197 ;  /* 0x0000000108757824 */ /* 0x000fe200078e02c5 */
[----:B------:R-:W-:Y:S01]  /*3ea0*/  LEA R116, P4, R198, UR10, 0x2 ;  /* 0x0000000ac6747c11 */ /* 0x000fe2000f8810ff */
[----:B0-----:R-:W-:Y:S02]  /*3eb0*/  IMAD.IADD R201, R8, 0x1, R199 ;  /* 0x0000000108c97824 */ /* 0x001fe400078e02c7 */
[----:B------:R-:W-:Y:S01]  /*3ec0*/  IMAD.IADD R200, R16, 0x1, R195 ;  /* 0x0000000110c87824 */ /* 0x000fe200078e02c3 */
[----:B------:R-:W-:Y:S01]  /*3ed0*/  LEA.HI.X R187, R196, UR11, R117, 0x2, P6 ;  /* 0x0000000bc4bb7c11 */ /* 0x000fe2000b0f1475 */
[----:B------:R-:W-:Y:S08]  /*3ee0*/  @!P1 BRA `(.L_x_78) ;  /* 0x0000000000049947 */ /* 0x000ff00003800000 */
[----:B------:R0:W5:Y:S02]  /*3ef0*/  LDG.E.LTC128B R19, desc[UR16][R186.64+0x20] ;  /* 0x00002010ba137981 */ /* 0x000164000c1e1920 */
.L_x_78:
[----:B------:R-:W-:Y:S05]  /*3f00*/  BSYNC B1 ;  /* 0x0000000000017941 */ /* 0x000fea0003800000 */
.L_x_77:
        /* <DEDUP_REMOVED lines=13> */
.L_x_80:
[----:B------:R-:W-:Y:S05]  /*3fe0*/  BSYNC B1 ;  /* 0x0000000000017941 */ /* 0x000fea0003800000 */
.L_x_79:
        /* <DEDUP_REMOVED lines=15> */
.L_x_82:
[----:B------:R-:W-:Y:S05]  /*40e0*/  BSYNC B1 ;  /* 0x0000000000017941 */ /* 0x000fea0003800000 */
.L_x_81:
[----:B------:R-:W-:Y:S01]  /*40f0*/  IADD3 R118, P4, R18, R114, RZ ;  /* 0x0000007212767210 */ /* 0x000fe20007f9e0ff */
[----:B0----5:R-:W-:Y:S01]  /*4100*/  FMUL R195, R19, R14 ;  /* 0x0000000e13c37220 */ /* 0x021fe20000400000 */
[----:B------:R-:W-:Y:S01]  /*4110*/  ISETP.GT.AND P1, PT, R11, 0x41, P2 ;  /* 0x000000410b00780c */ /* 0x000fe20001724270 */
[----:B-1----:R-:W-:Y:S01]  /*4120*/  IMAD.WIDE.U32 R200, R9, R154, R198 ;  /* 0x0000009a09c87225 */ /* 0x002fe200078e00c6 */
[----:B------:R-:W-:Y:S03]  /*4130*/  BSSY B1, `(.L_x_83) ;  /* 0x000000a000017945 */ /* 0x000fe60003800000 */
[----:B------:R-:W-:Y:S01]  /*4140*/  FFMA R205, R120, R15, R195 ;  /* 0x0000000f78cd7223 */ /* 0x000fe200000000c3 */
[----:B------:R-:W-:Y:S01]  /*4150*/  IMAD.X R119, R17, 0x1, R115, P4 ;  /* 0x0000000111777824 */ /* 0x000fe200020e0673 */
[----:B------:R-:W-:Y:S01]  /*4160*/  IADD3 R202, P4, R156, R200, RZ ;  /* 0x000000c89cca7210 */ /* 0x000fe20007f9e0ff */
[----:B------:R-:W-:-:S03]  /*4170*/  IMAD.WIDE.U32 R190, R154, 0x7, R190 ;  /* 0x000000079abe7825 */ /* 0x000fc600078e00be */
[----:B------:R0:W-:Y:S01]  /*4180*/  @P5 STG.E desc[UR16][R118.64], R205 ;  /* 0x000000cd76005986 */ /* 0x0001e2000c101910 */
[----:B------:R-:W-:Y:S02]  /*4190*/  IADD3.X R203, R157, R7, R201, P4, !PT ;  /* 0x000000079dcb7210 */ /* 0x000fe400027fe4c9 */
[----:B------:R-:W-:Y:S01]  /*41a0*/  IADD3 R194, P6, R190, R154, RZ ;  /* 0x0000009abec27210 */ /* 0x000fe20007fde0ff */
[----:B------:R-:W-:-:S12]  /*41b0*/  @!P1 BRA `(.L_x_84) ;  /* 0x0000000000049947 */ /* 0x000fd80003800000 */
[----:B------:R1:W5:Y:S02]  /*41c0*/  LDG.E.LTC128B R19, desc[UR16][R192.64] ;  /* 0x00000010c0137981 */ /* 0x000364000c1e1920 */
.L_x_84:
[----:B------:R-:W-:Y:S05]  /*41d0*/  BSYNC B1 ;  /* 0x0000000000017941 */ /* 0x000fea0003800000 */
.L_x_83:
        /* <DEDUP_REMOVED lines=16> */
.L_x_86:
[----:B------:R-:W-:Y:S05]  /*42e0*/  BSYNC B1 ;  /* 0x0000000000017941 */ /* 0x000fea0003800000 */
.L_x_85:
[----:B------:R-:W-:Y:S01]  /*42f0*/  ISETP.GT.AND P1, PT, R11, 0x41, P0 ;  /* 0x000000410b00780c */ /* 0x000fe20000724270 */
[----:B-----5:R-:W-:Y:S01]  /*4300*/  FMUL R203, R19, R14 ;  /* 0x0000000e13cb7220 */ /* 0x020fe20000400000 */
[----:B-1----:R-:W-:Y:S01]  /*4310*/  IADD3.X R201, R157, R7, R121, P6, !PT ;  /* 0x000000079dc97210 */ /* 0x002fe200037fe479 */
[----:B------:R-:W-:Y:S01]  /*4320*/  IMAD.WIDE.U32 R198, R154, 0x7, R198 ;  /* 0x000000079ac67825 */ /* 0x000fe200078e00c6 */
[----:B------:R-:W-:Y:S03]  /*4330*/  BSSY B1, `(.L_x_87) ;  /* 0x000000d000017945 */ /* 0x000fe60003800000 */
[----:B0-----:R-:W-:Y:S01]  /*4340*/  FFMA R205, R122, R15, R203 ;  /* 0x0000000f7acd7223 */ /* 0x001fe200000000cb */
        /* <DEDUP_REMOVED lines=11> */
.L_x_88:
[----:B------:R-:W-:Y:S05]  /*4400*/  BSYNC B1 ;  /* 0x0000000000017941 */ /* 0x000fea0003800000 */
.L_x_87:
        /* <DEDUP_REMOVED lines=18> */
.L_x_90:
[----:B------:R-:W-:Y:S05]  /*4530*/  BSYNC B1 ;  /* 0x0000000000017941 */ /* 0x000fea0003800000 */
.L_x_89:
[----:B------:R-:W-:Y:S01]  /*4540*/  IMAD.X R207, R201, 0x1, R23, P5 ;  /* 0x00000001c9cf7824 */ /* 0x000fe200028e0617 */
[----:B0-----:R-:W-:Y:S01]  /*4550*/  IADD3 R198, P4, R194, R154, RZ ;  /* 0x0000009ac2c67210 */ /* 0x001fe20007f9e0ff */
[----:B-----5:R-:W-:Y:S01]  /*4560*/  FMUL R205, R19, R14 ;  /* 0x0000000e13cd7220 */ /* 0x020fe20000400000 */
[----:B------:R-:W-:Y:S01]  /*4570*/  IADD3 R196, P5, R18, R118, RZ ;  /* 0x0000007612c47210 */ /* 0x000fe20007fbe0ff */
[----:B------:R-:W-:Y:S01]  /*4580*/  BSSY B1, `(.L_x_91) ;  /* 0x000000d000017945 */ /* 0x000fe20003800000 */
[----:B------:R-:W-:Y:S01]  /*4590*/  IADD3.X R199, R155, R16, R195, P4, !PT ;  /* 0x000000109bc77210 */ /* 0x000fe200027fe4c3 */
[----:B------:R-:W-:Y:S01]  /*45a0*/  FFMA R195, R124, R15, R205 ;  /* 0x0000000f7cc37223 */ /* 0x000fe200000000cd */
[----:B------:R-:W-:Y:S01]  /*45b0*/  ISETP.GT.AND P4, PT, R11, 0x49, P2 ;  /* 0x000000490b00780c */ /* 0x000fe20001784270 */
[----:B------:R-:W-:Y:S01]  /*45c0*/  IMAD.X R197, R17, 0x1, R119, P5 ;  /* 0x0000000111c57824 */ /* 0x000fe200028e0677 */
[----:B------:R-:W-:Y:S01]  /*45d0*/  LEA R206, P6, R204, UR10, 0x2 ;  /* 0x0000000accce7c11 */ /* 0x000fe2000f8c10ff */
[----:B------:R-:W-:Y:S01]  /*45e0*/  IMAD.WIDE.U32 R208, R9, R154, R198 ;  /* 0x0000009a09d07225 */ /* 0x000fe200078e00c6 */
[----:B------:R-:W-:-:S02]  /*45f0*/  IADD3 R194, P5, R18, R192, RZ ;  /* 0x000000c012c27210 */ /* 0x000fc40007fbe0ff */
[----:B------:R0:W-:Y:S01]  /*4600*/  @P1 STG.E desc[UR16][R196.64], R195 ;  /* 0x000000c3c4001986 */ /* 0x0001e2000c101910 */
[----:B------:R-:W-:Y:S01]  /*4610*/  LEA.HI.X R207, R204, UR11, R207, 0x2, P6 ;  /* 0x0000000bcccf7c11 */ /* 0x000fe2000b0f14cf */
[----:B------:R-:W-:-:S05]  /*4620*/  IMAD.WIDE.U32 R204, R5, UR8, R122 ;  /* 0x0000000805cc7c25 */ /* 0x000fca000f8e007a */
[----:B------:R-:W-:Y:S05]  /*4630*/  @!P4 BRA `(.L_x_92) ;  /* 0x000000000004c947 */ /* 0x000fea0003800000 */
[----:B------:R0:W5:Y:S02]  /*4640*/  LDG.E.LTC128B R19, desc[UR16][R206.64] ;  /* 0x00000010ce137981 */ /* 0x000164000c1e1920 */
.L_x_92:
[----:B------:R-:W-:Y:S05]  /*4650*/  BSYNC B1 ;  /* 0x0000000000017941 */ /* 0x000fea0003800000 */
.L_x_91:
[----:B0----5:R-:W-:Y:S01]  /*4660*/  FMUL R206, R19, R14 ;  /* 0x0000000e13ce7220 */ /* 0x021fe20000400000 */
[----:B------:R-:W-:Y:S01]  /*4670*/  IMAD.X R195, R17, 0x1, R193, P5 ;  /* 0x0000000111c37824 */ /* 0x000fe200028e06c1 */
        /* <DEDUP_REMOVED lines=9> */
[----:B------:R-:W-:-:S04]  /*4710*/  IMAD.WIDE.U32 R204, R154, 0x7, R202 ;  /* 0x000000079acc7825 */ /* 0x000fc800078e00ca */
[----:B------:R-:W-:-:S06]  /*4720*/  IMAD.WIDE.U32 R202, R5, UR8, R124 ;  /* 0x0000000805ca7c25 */ /* 0x000fcc000f8e007c */
[----:B0-----:R-:W-:Y:S05]  /*4730*/  @!P1 BRA `(.L_x_94) ;  /* 0x0000000000049947 */ /* 0x001fea0003800000 */
[----:B------:R0:W5:Y:S02]  /*4740*/  LDG.E.LTC128B R19, desc[UR16][R122.64+0x20] ;  /* 0x000020107a137981 */ /* 0x000164000c1e1920 */
.L_x_94:
[----:B------:R-:W-:Y:S05]  /*4750*/  BSYNC B1 ;  /* 0x0000000000017941 */ /* 0x000fea0003800000 */
.L_x_93:
[----:B-----5:R-:W-:Y:S01]  /*4760*/  FMUL R125, R19, R14 ;  /* 0x0000000e137d7220 */ /* 0x020fe20000400000 */
[----:B------:R-:W-:Y:S01]  /*4770*/  IADD3 R206, P4, R204, R154, RZ ;  /* 0x0000009accce7210 */ /* 0x000fe20007f9e0ff */
[----:B------:R-:W-:Y:S01]  /*4780*/  IMAD.IADD R203, R8, 0x1, R203 ;  /* 0x0000000108cb7824 */ /* 0x000fe200078e02cb */
[----:B------:R-:W-:Y:S01]  /*4790*/  LEA R124, P5, R202, UR10, 0x2 ;  /* 0x0000000aca7c7c11 */ /* 0x000fe2000f8a10ff */
[----:B------:R-:W-:Y:S01]  /*47a0*/  FFMA R209, R126, R15, R125 ;  /* 0x0000000f7ed17223 */ /* 0x000fe2000000007d */
[----:B------:R-:W-:Y:S01]  /*47b0*/  IADD3.X R207, R155, R16, R205, P4, !PT ;  /* 0x000000109bcf7210 */ /* 0x000fe200027fe4cd */
[----:B------:R-:W-:Y:S01]  /*47c0*/  BSSY B1, `(.L_x_95) ;  /* 0x0000008000017945 */ /* 0x000fe20003800000 */
[----:B------:R-:W-:Y:S01]  /*47d0*/  ISETP.GT.AND P4, PT, R11, 0x49, P0 ;  /* 0x000000490b00780c */ /* 0x000fe20000784270 */
[----:B------:R-:W-:Y:S01]  /*47e0*/  IMAD.WIDE.U32 R200, R154, 0x7, R200 ;  /* 0x000000079ac87825 */ /* 0x000fe200078e00c8 */
[----:B------:R0:W-:Y:S01]  /*47f0*/  @P1 STG.E desc[UR16][R196.64+0x20], R209 ;  /* 0x000020d1c4001986 */ /* 0x0001e2000c101910 */
[----:B------:R-:W-:-:S02]  /*4800*/  LEA.HI.X R125, R202, UR11, R203, 0x2, P5 ;  /* 0x0000000bca7d7c11 */ /* 0x000fc4000a8f14cb */
[----:B------:R-:W-:-:S08]  /*4810*/  IMAD.WIDE.U32 R202, R9, R154, R206 ;  /* 0x0000009a09ca7225 */ /* 0x000fd000078e00ce */
[----:B------:R-:W-:Y:S05]  /*4820*/  @!P4 BRA `(.L_x_96) ;  /* 0x000000000004c947 */ /* 0x000fea0003800000 */
[----:B------:R0:W5:Y:S02]  /*4830*/  LDG.E.LTC128B R19, desc[UR16][R124.64+0x20] ;  /* 0x000020107c137981 */ /* 0x000164000c1e1920 */
.L_x_96:
[----:B------:R-:W-:Y:S05]  /*4840*/  BSYNC B1 ;  /* 0x0000000000017941 */ /* 0x000fea0003800000 */
.L_x_95:
[----:B-----5:R-:W-:Y:S01]  /*4850*/  FMUL R126, R19, R14 ;  /* 0x0000000e137e7220 */ /* 0x020fe20000400000 */
[----:B------:R-:W-:Y:S01]  /*4860*/  IMAD.IADD R205, R16, 0x1, R201 ;  /* 0x0000000110cd7824 */ /* 0x000fe200078e02c9 */
[----:B------:R-:W-:Y:S01]  /*4870*/  IADD3 R201, P6, R152, R200, RZ ;  /* 0x000000c898c97210 */ /* 0x000fe20007fde0ff */
[----:B------:R-:W-:-:S04]  /*4880*/  IMAD.WIDE.U32 R198, R154, 0x7, R198 ;  /* 0x000000079ac67825 */ /* 0x000fc800078e00c6 */
[----:B0-----:R-:W-:Y:S01]  /*4890*/  FFMA R209, R127, R15, R126 ;  /* 0x0000000f7fd17223 */ /* 0x001fe2000000007e */
[----:B------:R-:W-:Y:S01]  /*48a0*/  IADD3 R204, P1, R200, R154, RZ ;  /* 0x0000009ac8cc7210 */ /* 0x000fe20007f3e0ff */
[----:B------:R-:W-:Y:S01]  /*48b0*/  BSSY B1, `(.L_x_97) ;  /* 0x000000e000017945 */ /* 0x000fe20003800000 */
[----:B------:R-:W-:Y:S01]  /*48c0*/  IMAD.X R200, R205, 0x1, R23, P6 ;  /* 0x00000001cdc87824 */ /* 0x000fe200030e0617 */
[----:B------:R-:W-:Y:S01]  /*48d0*/  LEA R126, P6, R201, UR10, 0x2 ;  /* 0x0000000ac97e7c11 */ /* 0x000fe2000f8c10ff */
[----:B------:R0:W-:Y:S01]  /*48e0*/  @P4 STG.E desc[UR16][R194.64+0x20], R209 ;  /* 0x000020d1c2004986 */ /* 0x0001e2000c101910 */
[----:B------:R-:W-:Y:S01]  /*48f0*/  ISETP.GT.AND P4, PT, R11, 0x50, P2 ;  /* 0x000000500b00780c */ /* 0x000fe20001784270 */
[----:B------:R-:W-:Y:S01]  /*4900*/  IMAD.X R205, R205, 0x1, R155, P1 ;  /* 0x00000001cdcd7824 */ /* 0x000fe200008e069b */
[----:B------:R-:W-:Y:S02]  /*4910*/  IADD3 R210, P5, R156, R202, RZ ;  /* 0x000000ca9cd27210 */ /* 0x000fe40007fbe0ff */
[----:B------:R-:W-:-:S02]  /*4920*/  LEA.HI.X R127, R201, UR11, R200, 0x2, P6 ;  /* 0x0000000bc97f7c11 */ /* 0x000fc4000b0f14c8 */
[----:B------:R-:W-:Y:S02]  /*4930*/  IADD3 R202, P6, R198, R154, RZ ;  /* 0x0000009ac6ca7210 */ /* 0x000fe40007fde0ff */
[----:B------:R-:W-:Y:S02]  /*4940*/  IADD3.X R211, R157, R7, R203, P5, !PT ;  /* 0x000000079dd37210 */ /* 0x000fe40002ffe4cb */
[----:B------:R-:W-:Y:S02]  /*4950*/  IADD3 R208, P5, R204, R152, RZ ;  /* 0x00000098ccd07210 */ /* 0x000fe40007fbe0ff */
[----:B------:R-:W-:Y:S01]  /*4960*/  IADD3.X R203, R155, R16, R199, P6, !PT ;  /* 0x000000109bcb7210 */ /* 0x000fe200037fe4c7 */
[----:B0-----:R-:W-:Y:S10]  /*4970*/  @!P4 BRA `(.L_x_98) ;  /* 0x000000000004c947 */ /* 0x001ff40003800000 */
[----:B------:R0:W5:Y:S02]  /*4980*/  LDG.E.LTC128B R19, desc[UR16][R126.64] ;  /* 0x000000107e137981 */ /* 0x000164000c1e1920 */
.L_x_98:
[----:B------:R-:W-:Y:S05]  /*4990*/  BSYNC B1 ;  /* 0x0000000000017941 */ /* 0x000fea0003800000 */
.L_x_97:
[----:B------:R-:W-:Y:S01]  /*49a0*/  IADD3 R200, P1, R18, R196, RZ ;  /* 0x000000c412c87210 */ /* 0x000fe20007f3e0ff */
[----:B-----5:R-:W-:Y:S01]  /*49b0*/  FMUL R201, R19, R14 ;  /* 0x0000000e13c97220 */ /* 0x020fe20000400000 */
[----:B0-----:R-:W-:Y:S01]  /*49c0*/  IMAD.X R127, R205, 0x1, R23, P5 ;  /* 0x00000001cd7f7824 */ /* 0x001fe200028e0617 */
[----:B------:R-:W-:Y:S01]  /*49d0*/  LEA R126, P5, R208, UR10, 0x2 ;  /* 0x0000000ad07e7c11 */ /* 0x000fe2000f8a10ff */
[----:B------:R-:W-:-:S04]  /*49e0*/  IMAD.WIDE.U32 R198, R9, R154, R202 ;  /* 0x0000009a09c67225 */ /* 0x000fc800078e00ca */
[----:B------:R-:W-:Y:S01]  /*49f0*/  FFMA R213, R128, R15, R201 ;  /* 0x0000000f80d57223 */ /* 0x000fe200000000c9 */
[----:B------:R-:W-:Y:S01]  /*4a00*/  BSSY B1, `(.L_x_99) ;  /* 0x000000b000017945 */ /* 0x000fe20003800000 */
[----:B------:R-:W-:Y:S01]  /*4a10*/  LEA.HI.X R127, R208, UR11, R127, 0x2, P5 ;  /* 0x0000000bd07f7c11 */ /* 0x000fe2000a8f147f */
[----:B------:R-:W-:Y:S01]  /*4a20*/  IMAD.X R201, R17, 0x1, R197, P1 ;  /* 0x0000000111c97824 */ /* 0x000fe200008e06c5 */
[----:B------:R-:W-:Y:S01]  /*4a30*/  ISETP.GT.AND P1, PT, R11, 0x51, P2 ;  /* 0x000000510b00780c */ /* 0x000fe20001724270 */
[----:B------:R-:W-:Y:S01]  /*4a40*/  IMAD.WIDE.U32 R210, R5, UR8, R210 ;  /* 0x0000000805d27c25 */ /* 0x000fe2000f8e00d2 */
[----:B------:R-:W-:Y:S02]  /*4a50*/  IADD3 R208, P6, R156, R198, RZ ;  /* 0x000000c69cd07210 */ /* 0x000fe40007fde0ff */
[----:B------:R0:W-:Y:S01]  /*4a60*/  @P4 STG.E desc[UR16][R200.64], R213 ;  /* 0x000000d5c8004986 */ /* 0x0001e2000c101910 */
[----:B------:R-:W-:Y:S02]  /*4a70*/  IADD3 R198, P5, R18, R194, RZ ;  /* 0x000000c212c67210 */ /* 0x000fe40007fbe0ff */
[----:B------:R-:W-:-:S06]  /*4a80*/  IADD3.X R209, R157, R7, R199, P6, !PT ;  /* 0x000000079dd17210 */ /* 0x000fcc00037fe4c7 */
[----:B------:R-:W-:Y:S05]  /*4a90*/  @!P1 BRA `(.L_x_100) ;  /* 0x0000000000049947 */ /* 0x000fea0003800000 */
[----:B------:R0:W5:Y:S02]  /*4aa0*/  LDG.E.LTC128B R19, desc[UR16][R126.64] ;  /* 0x000000107e137981 */ /* 0x000164000c1e1920 */
.L_x_100:
[----:B------:R-:W-:Y:S05]  /*4ab0*/  BSYNC B1 ;  /* 0x0000000000017941 */ /* 0x000fea0003800000 */
.L_x_99:
[----:B-----5:R-:W-:Y:S01]  /*4ac0*/  FMUL R128, R19, R14 ;  /* 0x0000000e13807220 */ /* 0x020fe20000400000 */
[----:B------:R-:W-:Y:S01]  /*4ad0*/  IMAD.X R199, R17, 0x1, R195, P5 ;  /* 0x0000000111c77824 */ /* 0x000fe200028e06c3 */
[----:B------:R-:W-:Y:S01]  /*4ae0*/  ISETP.GT.AND P4, PT, R11, 0x50, P0 ;  /* 0x000000500b00780c */ /* 0x000fe20000784270 */
[----:B0-----:R-:W-:Y:S02]  /*4af0*/  IMAD.IADD R127, R8, 0x1, R211 ;  /* 0x00000001087f7824 */ /* 0x001fe400078e02d3 */
[----:B------:R-:W-:Y:S01]  /*4b00*/  FFMA R129, R129, R15, R128 ;  /* 0x0000000f81817223 */ /* 0x000fe20000000080 */
[C---:B------:R-:W-:Y:S01]  /*4b10*/  LEA R126, P5, R210.reuse, UR10, 0x2 ;  /* 0x0000000ad27e7c11 */ /* 0x040fe2000f8a10ff */
[----:B------:R-:W-:Y:S01]  /*4b20*/  BSSY B1, `(.L_x_101) ;  /* 0x0000006000017945 */ /* 0x000fe20003800000 */
[----:B------:R-:W-:Y:S02]  /*4b30*/  IMAD.WIDE.U32 R208, R5, UR8, R208 ;  /* 0x0000000805d07c25 */ /* 0x000fe4000f8e00d0 */
[----:B------:R0:W-:Y:S01]  /*4b40*/  @P1 STG.E desc[UR16][R198.64], R129 ;  /* 0x00000081c6001986 */ /* 0x0001e2000c101910 */
[----:B------:R-:W-:-:S04]  /*4b50*/  LEA.HI.X R127, R210, UR11, R127, 0x2, P5 ;  /* 0x0000000bd27f7c11 */ /* 0x000fc8000a8f147f */
[----:B------:R-:W-:Y:S05]  /*4b60*/  @!P4 BRA `(.L_x_102) ;  /* 0x000000000004c947 */ /* 0x000fea0003800000 */
[----:B------:R0:W5:Y:S02]  /*4b70*/  LDG.E.LTC128B R19, desc[UR16][R126.64+0x20] ;  /* 0x000020107e137981 */ /* 0x000164000c1e1920 */
.L_x_102:
[----:B------:R-:W-:Y:S05]  /*4b80*/  BSYNC B1 ;  /* 0x0000000000017941 */ /* 0x000fea0003800000 */
.L_x_101:
[----:B0----5:R-:W-:Y:S01]  /*4b90*/  FMUL R129, R19, R14 ;  /* 0x0000000e13817220 */ /* 0x021fe20000400000 */
[----:B------:R-:W-:Y:S01]  /*4ba0*/  ISETP.GT.AND P5, PT, R11, 0x51, P0 ;  /* 0x000000510b00780c */ /* 0x000fe200007a4270 */
[----:B------:R-:W-:Y:S01]  /*4bb0*/  BSSY B1, `(.L_x_103) ;  /* 0x0000009000017945 */ /* 0x000fe20003800000 */
[----:B------:R-:W-:Y:S01]  /*4bc0*/  LEA R128, P1, R208, UR10, 0x2 ;  /* 0x0000000ad0807c11 */ /* 0x000fe2000f8210ff */
[----:B------:R-:W-:Y:S01]  /*4bd0*/  FFMA R211, R130, R15, R129 ;  /* 0x0000000f82d37223 */ /* 0x000fe20000000081 */
[----:B------:R-:W-:Y:S02]  /*4be0*/  IMAD.IADD R129, R8, 0x1, R209 ;  /* 0x0000000108817824 */ /* 0x000fe400078e02d1 */
[----:B------:R-:W-:Y:S02]  /*4bf0*/  IMAD.WIDE.U32 R204, R154, 0x7, R204 ;  /* 0x000000079acc7825 */ /* 0x000fe400078e00cc */
[----:B------:R0:W-:Y:S01]  /*4c00*/  @P4 STG.E desc[UR16][R200.64+0x20], R211 ;  /* 0x000020d3c8004986 */ /* 0x0001e2000c101910 */
[----:B------:R-:W-:-:S04]  /*4c10*/  LEA.HI.X R129, R208, UR11, R129, 0x2, P1 ;  /* 0x0000000bd0817c11 */ /* 0x000fc800088f1481 */
[----:B------:R-:W-:Y:S05]  /*4c20*/  @!P5 BRA `(.L_x_104) ;  /* 0x000000000004d947 */ /* 0x000fea0003800000 */
[----:B------:R0:W5:Y:S02]  /*4c30*/  LDG.E.LTC128B R19, desc[UR16][R128.64+0x20] ;  /* 0x0000201080137981 */ /* 0x000164000c1e1920 */
.L_x_104:
[----:B------:R-:W-:Y:S05]  /*4c40*/  BSYNC B1 ;  /* 0x0000000000017941 */ /* 0x000fea0003800000 */
.L_x_103:
[----:B-----5:R-:W-:Y:S01]  /*4c50*/  FMUL R130, R19, R14 ;  /* 0x0000000e13827220 */ /* 0x020fe20000400000 */
[----:B------:R-:W-:Y:S01]  /*4c60*/  ISETP.GT.AND P1, PT, R11, 0x58, P2 ;  /* 0x000000580b00780c */ /* 0x000fe20001724270 */
[----:B------:R-:W-:Y:S01]  /*4c70*/  IMAD.IADD R210, R16, 0x1, R205 ;  /* 0x0000000110d27824 */ /* 0x000fe200078e02cd */
[----:B------:R-:W-:Y:S01]  /*4c80*/  BSSY B1, `(.L_x_105) ;  /* 0x0000009000017945 */ /* 0x000fe20003800000 */
[----:B------:R-:W-:Y:S01]  /*4c90*/  FFMA R209, R131, R15, R130 ;  /* 0x0000000f83d17223 */ /* 0x000fe20000000082 */
[----:B------:R-:W-:-:S04]  /*4ca0*/  IADD3 R131, P4, R152, R204, RZ ;  /* 0x000000cc98837210 */ /* 0x000fc80007f9e0ff */
[----:B------:R0:W-:Y:S01]  /*4cb0*/  @P5 STG.E desc[UR16][R198.64+0x20], R209 ;  /* 0x000020d1c6005986 */ /* 0x0001e2000c101910 */
[----:B------:R-:W-:Y:S01]  /*4cc0*/  IMAD.X R208, R210, 0x1, R23, P4 ;  /* 0x00000001d2d07824 */ /* 0x000fe200020e0617 */
[----:B------:R-:W-:-:S04]  /*4cd0*/  LEA R130, P4, R131, UR10, 0x2 ;  /* 0x0000000a83827c11 */ /* 0x000fc8000f8810ff */
[----:B------:R-:W-:Y:S01]  /*4ce0*/  LEA.HI.X R131, R131, UR11, R208, 0x2, P4 ;  /* 0x0000000b83837c11 */ /* 0x000fe2000a0f14d0 */
[----:B------:R-:W-:Y:S08]  /*4cf0*/  @!P1 BRA `(.L_x_106) ;  /* 0x0000000000049947 */ /* 0x000ff00003800000 */
[----:B------:R0:W5:Y:S02]  /*4d00*/  LDG.E.LTC128B R19, desc[UR16][R130.64] ;  /* 0x0000001082137981 */ /* 0x000164000c1e1920 */
.L_x_106:
[----:B------:R-:W-:Y:S05]  /*4d10*/  BSYNC B1 ;  /* 0x0000000000017941 */ /* 0x000fea0003800000 */
.L_x_105:
[----:B------:R-:W-:Y:S01]  /*4d20*/  IADD3 R208, P5, R204, R154, RZ ;  /* 0x0000009accd07210 */ /* 0x000fe20007fbe0ff */
[----:B0----5:R-:W-:Y:S01]  /*4d30*/  FMUL R131, R19, R14 ;  /* 0x0000000e13837220 */ /* 0x021fe20000400000 */
[----:B------:R-:W-:Y:S01]  /*4d40*/  IADD3 R204, P4, R18, R200, RZ ;  /* 0x000000c812cc7210 */ /* 0x000fe20007f9e0ff */
[----:B------:R-:W-:Y:S01]  /*4d50*/  IMAD.WIDE.U32 R206, R154, 0x7, R206 ;  /* 0x000000079ace7825 */ /* 0x000fe200078e00ce */
[----:B------:R-:W-:Y:S03]  /*4d60*/  BSSY B1, `(.L_x_107) ;  /* 0x000000f000017945 */ /* 0x000fe60003800000 */
[----:B------:R-:W-:Y:S01]  /*4d70*/  FFMA R211, R132, R15, R131 ;  /* 0x0000000f84d37223 */ /* 0x000fe20000000083 */
[----:B------:R-:W-:Y:S01]  /*4d80*/  IMAD.X R205, R17, 0x1, R201, P4 ;  /* 0x0000000111cd7824 */ /* 0x000fe200020e06c9 */
[----:B------:R-:W-:Y:S01]  /*4d90*/  ISETP.GT.AND P4, PT, R11, 0x59, P2 ;  /* 0x000000590b00780c */ /* 0x000fe20001784270 */
[----:B------:R-:W-:Y:S01]  /*4da0*/  IMAD.X R209, R210, 0x1, R155, P5 ;  /* 0x00000001d2d17824 */ /* 0x000fe200028e069b */
[----:B------:R-:W-:Y:S01]  /*4db0*/  IADD3 R131, P5, R208, R152, RZ ;  /* 0x00000098d0837210 */ /* 0x000fe20007fbe0ff */
[----:B------:R-:W-:Y:S01]  /*4dc0*/  IMAD.WIDE.U32 R202, R154, 0x7, R202 ;  /* 0x000000079aca7825 */ /* 0x000fe200078e00ca */
[----:B------:R0:W-:Y:S01]  /*4dd0*/  @P1 STG.E desc[UR16][R204.64], R211 ;  /* 0x000000d3cc001986 */ /* 0x0001e2000c101910 */
[----:B------:R-:W-:-:S02]  /*4de0*/  IADD3 R212, P6, R206, R154, RZ ;  /* 0x0000009aced47210 */ /* 0x000fc40007fde0ff */
[----:B------:R-:W-:Y:S01]  /*4df0*/  IMAD.X R132, R209, 0x1, R23, P5 ;  /* 0x00000001d1847824 */ /* 0x000fe200028e0617 */
[----:B------:R-:W-:Y:S02]  /*4e00*/  LEA R130, P5, R131, UR10, 0x2 ;  /* 0x0000000a83827c11 */ /* 0x000fe4000f8a10ff */
[----:B------:R-:W-:Y:S02]  /*4e10*/  IADD3.X R213, R155, R16, R207, P6, !PT ;  /* 0x000000109bd57210 */ /* 0x000fe400037fe4cf */
[----:B------:R-:W-:Y:S01]  /*4e20*/  LEA.HI.X R131, R131, UR11, R132, 0x2, P5 ;  /* 0x0000000b83837c11 */ /* 0x000fe2000a8f1484 */
[----:B------:R-:W-:Y:S08]  /*4e30*/  @!P4 BRA `(.L_x_108) ;  /* 0x000000000004c947 */ /* 0x000ff00003800000 */
[----:B------:R0:W5:Y:S02]  /*4e40*/  LDG.E.LTC128B R19, desc[UR16][R130.64] ;  /* 0x0000001082137981 */ /* 0x000164000c1e1920 */
.L_x_108:
[----:B------:R-:W-:Y:S05]  /*4e50*/  BSYNC B1 ;  /* 0x0000000000017941 */ /* 0x000fea0003800000 */
.L_x_107:
[-C--:B------:R-:W-:Y:S01]  /*4e60*/  IADD3 R206, P1, R202, R154.reuse, RZ ;  /* 0x0000009acace7210 */ /* 0x080fe20007f3e0ff */
[----:B0-----:R-:W-:-:S04]  /*4e70*/  IMAD.WIDE.U32 R130, R9, R154, R212 ;  /* 0x0000009a09827225 */ /* 0x001fc800078e00d4 */
[----:B-----5:R-:W-:Y:S01]  /*4e80*/  FMUL R132, R19, R14 ;  /* 0x0000000e13847220 */ /* 0x020fe20000400000 */
[----:B------:R-:W-:Y:S01]  /*4e90*/  BSSY B1, `(.L_x_109) ;  /* 0x0000016000017945 */ /* 0x000fe20003800000 */
[----:B------:R-:W-:Y:S02]  /*4ea0*/  IADD3.X R207, R155, R16, R203, P1, !PT ;  /* 0x000000109bcf7210 */ /* 0x000fe40000ffe4cb */
[C---:B------:R-:W-:Y:S01]  /*4eb0*/  IADD3 R130, P1, R156.reuse, R130, RZ ;  /* 0x000000829c827210 */ /* 0x040fe20007f3e0ff */
[----:B------:R-:W-:Y:S01]  /*4ec0*/  FFMA R215, R133, R15, R132 ;  /* 0x0000000f85d77223 */ /* 0x000fe20000000084 */
[----:B------:R-:W-:Y:S02]  /*4ed0*/  IMAD.WIDE.U32 R202, R9, R154, R206 ;  /* 0x0000009a09ca7225 */ /* 0x000fe400078e00ce */
[----:B------:R-:W-:Y:S02]  /*4ee0*/  IADD3.X R131, R157, R7, R131, P1, !PT ;  /* 0x000000079d837210 */ /* 0x000fe40000ffe483 */
[----:B------:R-:W-:Y:S01]  /*4ef0*/  IADD3 R210, P1, R156, R202, RZ ;  /* 0x000000ca9cd27210 */ /* 0x000fe20007f3e0ff */
[----:B------:R-:W-:-:S03]  /*4f00*/  IMAD.WIDE.U32 R130, R5, UR8, R130 ;  /* 0x0000000805827c25 */ /* 0x000fc6000f8e0082 */
[----:B------:R-:W-:Y:S01]  /*4f10*/  IADD3.X R211, R157, R7, R203, P1, !PT ;  /* 0x000000079dd37210 */ /* 0x000fe20000ffe4cb */
[----:B------:R-:W-:Y:S01]  /*4f20*/  IMAD.IADD R131, R8, 0x1, R131 ;  /* 0x0000000108837824 */ /* 0x000fe200078e0283 */
[----:B------:R-:W-:Y:S01]  /*4f30*/  LEA R202, P1, R130, UR10, 0x2 ;  /* 0x0000000a82ca7c11 */ /* 0x000fe2000f8210ff */
[----:B------:R-:W-:-:S03]  /*4f40*/  IMAD.WIDE.U32 R210, R5, UR8, R210 ;  /* 0x0000000805d27c25 */ /* 0x000fc6000f8e00d2 */
[----:B------:R-:W-:Y:S02]  /*4f50*/  LEA.HI.X R203, R130, UR11, R131, 0x2, P1 ;  /* 0x0000000b82cb7c11 */ /* 0x000fe400088f1483 */
[----:B------:R-:W-:Y:S01]  /*4f60*/  IADD3 R130, P5, R18, R198, RZ ;  /* 0x000000c612827210 */ /* 0x000fe20007fbe0ff */
[----:B------:R-:W-:Y:S01]  /*4f70*/  IMAD.IADD R133, R8, 0x1, R211 ;  /* 0x0000000108857824 */ /* 0x000fe200078e02d3 */
[----:B------:R-:W-:-:S03]  /*4f80*/  ISETP.GT.AND P1, PT, R11, 0x58, P0 ;  /* 0x000000580b00780c */ /* 0x000fc60000724270 */
[----:B------:R-:W-:Y:S01]  /*4f90*/  IMAD.X R131, R17, 0x1, R199, P5 ;  /* 0x0000000111837824 */ /* 0x000fe200028e06c7 */
[----:B------:R-:W-:-:S04]  /*4fa0*/  LEA R132, P5, R210, UR10, 0x2 ;  /* 0x0000000ad2847c11 */ /* 0x000fc8000f8a10ff */
[----:B------:R0:W-:Y:S01]  /*4fb0*/  @P4 STG.E desc[UR16][R130.64], R215 ;  /* 0x000000d782004986 */ /* 0x0001e2000c101910 */
[----:B------:R-:W-:-:S04]  /*4fc0*/  LEA.HI.X R133, R210, UR11, R133, 0x2, P5 ;  /* 0x0000000bd2857c11 */ /* 0x000fc8000a8f1485 */
[----:B------:R-:W-:Y:S05]  /*4fd0*/  @!P1 BRA `(.L_x_110) ;  /* 0x0000000000049947 */ /* 0x000fea0003800000 */
[----:B------:R0:W5:Y:S02]  /*4fe0*/  LDG.E.LTC128B R19, desc[UR16][R202.64+0x20] ;  /* 0x00002010ca137981 */ /* 0x000164000c1e1920 */
.L_x_110:
[----:B------:R-:W-:Y:S05]  /*4ff0*/  BSYNC B1 ;  /* 0x0000000000017941 */ /* 0x000fea0003800000 */
.L_x_109:
[----:B-----5:R-:W-:Y:S01]  /*5000*/  FMUL R211, R19, R14 ;  /* 0x0000000e13d37220 */ /* 0x020fe20000400000 */
[----:B------:R-:W-:Y:S01]  /*5010*/  ISETP.GT.AND P4, PT, R11, 0x59, P0 ;  /* 0x000000590b00780c */ /* 0x000fe20000784270 */
[----:B------:R-:W-:Y:S02]  /*5020*/  BSSY B1, `(.L_x_111) ;  /* 0x0000005000017945 */ /* 0x000fe40003800000 */
[----:B------:R-:W-:-:S05]  /*5030*/  FFMA R211, R134, R15, R211 ;  /* 0x0000000f86d37223 */ /* 0x000fca00000000d3 */
[----:B------:R0:W-:Y:S05]  /*5040*/  @P1 STG.E desc[UR16][R204.64+0x20], R211 ;  /* 0x000020d3cc001986 */ /* 0x0001ea000c101910 */
[----:B------:R-:W-:Y:S05]  /*5050*/  @!P4 BRA `(.L_x_112) ;  /* 0x000000000004c947 */ /* 0x000fea0003800000 */
[----:B------:R0:W5:Y:S02]  /*5060*/  LDG.E.LTC128B R19, desc[UR16][R132.64+0x20] ;  /* 0x0000201084137981 */ /* 0x000164000c1e1920 */
.L_x_112:
[----:B------:R-:W-:Y:S05]  /*5070*/  BSYNC B1 ;  /* 0x0000000000017941 */ /* 0x000fea0003800000 */
.L_x_111:
[----:B-----5:R-:W-:Y:S01]  /*5080*/  FMUL R134, R19, R14 ;  /* 0x0000000e13867220 */ /* 0x020fe20000400000 */
[----:B------:R-:W-:Y:S01]  /*5090*/  IMAD.WIDE.U32 R208, R154, 0x7, R208 ;  /* 0x000000079ad07825 */ /* 0x000fe200078e00d0 */
[----:B------:R-:W-:Y:S01]  /*50a0*/  ISETP.GT.AND P1, PT, R11, 0x60, P2 ;  /* 0x000000600b00780c */ /* 0x000fe20001724270 */
[----:B------:R-:W-:Y:S02]  /*50b0*/  BSSY B1, `(.L_x_113) ;  /* 0x000000a000017945 */ /* 0x000fe40003800000 */
[----:B0-----:R-:W-:Y:S01]  /*50c0*/  FFMA R211, R135, R15, R134 ;  /* 0x0000000f87d37223 */ /* 0x001fe20000000086 */
[----:B------:R-:W-:-:S04]  /*50d0*/  IMAD.IADD R214, R16, 0x1, R209 ;  /* 0x0000000110d67824 */ /* 0x000fc800078e02d1 */
[----:B------:R0:W-:Y:S01]  /*50e0*/  @P4 STG.E desc[UR16][R130.64+0x20], R211 ;  /* 0x000020d382004986 */ /* 0x0001e2000c101910 */
[----:B------:R-:W-:-:S05]  /*50f0*/  IADD3 R135, P4, R152, R208, RZ ;  /* 0x000000d098877210 */ /* 0x000fca0007f9e0ff */
[----:B------:R-:W-:Y:S01]  /*5100*/  IMAD.X R210, R214, 0x1, R23, P4 ;  /* 0x00000001d6d27824 */ /* 0x000fe200020e0617 */
[----:B------:R-:W-:-:S04]  /*5110*/  LEA R134, P4, R135, UR10, 0x2 ;  /* 0x0000000a87867c11 */ /* 0x000fc8000f8810ff */
[----:B------:R-:W-:Y:S01]  /*5120*/  LEA.HI.X R135, R135, UR11, R210, 0x2, P4 ;  /* 0x0000000b87877c11 */ /* 0x000fe2000a0f14d2 */
[----:B0-----:R-:W-:Y:S08]  /*5130*/  @!P1 BRA `(.L_x_114) ;  /* 0x0000000000049947 */ /* 0x001ff00003800000 */
[----:B------:R0:W5:Y:S02]  /*5140*/  LDG.E.LTC128B R19, desc[UR16][R134.64] ;  /* 0x0000001086137981 */ /* 0x000164000c1e1920 */
.L_x_114:
[----:B------:R-:W-:Y:S05]  /*5150*/  BSYNC B1 ;  /* 0x0000000000017941 */ /* 0x000fea0003800000 */
.L_x_113:
[----:B------:R-:W-:Y:S01]  /*5160*/  IMAD.WIDE.U32 R212, R154, 0x7, R212 ;  /* 0x000000079ad47825 */ /* 0x000fe200078e00d4 */
[-C--:B------:R-:W-:Y:S01]  /*5170*/  IADD3 R216, P4, R208, R154.reuse, RZ ;  /* 0x0000009ad0d87210 */ /* 0x080fe20007f9e0ff */
[----:B------:R-:W-:Y:S02]  /*5180*/  BSSY B1, `(.L_x_115) ;  /* 0x0000016000017945 */ /* 0x000fe40003800000 */
[----:B------:R-:W-:Y:S01]  /*5190*/  IMAD.WIDE.U32 R206, R154, 0x7, R206 ;  /* 0x000000079ace7825 */ /* 0x000fe200078e00ce */
[----:B------:R-:W-:-:S03]  /*51a0*/  IADD3 R212, P5, R212, R154, RZ ;  /* 0x0000009ad4d47210 */ /* 0x000fc60007fbe0ff */
[----:B------:R-:W-:Y:S01]  /*51b0*/  IMAD.X R217, R214, 0x1, R155, P4 ;  /* 0x00000001d6d97824 */ /* 0x000fe200020e069b */
[----:B------:R-:W-:Y:S02]  /*51c0*/  IADD3.X R213, R155, R16, R213, P5, !PT ;  /* 0x000000109bd57210 */ /* 0x000fe40002ffe4d5 */
[-C--:B------:R-:W-:Y:S02]  /*51d0*/  IADD3 R210, P5, R206, R154.reuse, RZ ;  /* 0x0000009aced27210 */ /* 0x080fe40007fbe0ff */
[----:B------:R-:W-:Y:S01]  /*51e0*/  ISETP.GT.AND P4, PT, R11, 0x61, P2 ;  /* 0x000000610b00780c */ /* 0x000fe20001784270 */
[----:B0-----:R-:W-:Y:S01]  /*51f0*/  IMAD.WIDE.U32 R134, R9, R154, R212 ;  /* 0x0000009a09867225 */ /* 0x001fe200078e00d4 */
[----:B------:R-:W-:-:S03]  /*5200*/  IADD3.X R211, R155, R16, R207, P5, !PT ;  /* 0x000000109bd37210 */ /* 0x000fc60002ffe4cf */
[----:B-----5:R-:W-:Y:S01]  /*5210*/  FMUL R207, R19, R14 ;  /* 0x0000000e13cf7220 */ /* 0x020fe20000400000 */
[----:B------:R-:W-:-:S03]  /*5220*/  IADD3 R134, P5, R156, R134, RZ ;  /* 0x000000869c867210 */ /* 0x000fc60007fbe0ff */
[----:B------:R-:W-:Y:S01]  /*5230*/  FFMA R215, R136, R15, R207 ;  /* 0x0000000f88d77223 */ /* 0x000fe200000000cf */
[----:B------:R-:W-:Y:S02]  /*5240*/  IADD3 R136, P6, R216, R152, RZ ;  /* 0x00000098d8887210 */ /* 0x000fe40007fde0ff */
[----:B------:R-:W-:Y:S02]  /*5250*/  IADD3.X R135, R157, R7, R135, P5, !PT ;  /* 0x000000079d877210 */ /* 0x000fe40002ffe487 */
[----:B------:R-:W-:Y:S01]  /*5260*/  IADD3 R208, P5, R18, R204, RZ ;  /* 0x000000cc12d07210 */ /* 0x000fe20007fbe0ff */
[----:B------:R-:W-:-:S04]  /*5270*/  IMAD.X R207, R217, 0x1, R23, P6 ;  /* 0x00000001d9cf7824 */ /* 0x000fc800030e0617 */
[----:B------:R-:W-:Y:S01]  /*5280*/  IMAD.X R209, R17, 0x1, R205, P5 ;  /* 0x0000000111d17824 */ /* 0x000fe200028e06cd */
[----:B------:R-:W-:-:S04]  /*5290*/  LEA R206, P5, R136, UR10, 0x2 ;  /* 0x0000000a88ce7c11 */ /* 0x000fc8000f8a10ff */
[----:B------:R0:W-:Y:S01]  /*52a0*/  @P1 STG.E desc[UR16][R208.64], R215 ;  /* 0x000000d7d0001986 */ /* 0x0001e2000c101910 */
[----:B------:R-:W-:Y:S01]  /*52b0*/  LEA.HI.X R207, R136, UR11, R207, 0x2, P5 ;  /* 0x0000000b88cf7c11 */ /* 0x000fe2000a8f14cf */
[----:B------:R-:W-:Y:S07]  /*52c0*/  @!P4 BRA `(.L_x_116) ;  /* 0x000000000004c947 */ /* 0x000fee0003800000 */
[----:B------:R0:W5:Y:S02]  /*52d0*/  LDG.E.LTC128B R19, desc[UR16][R206.64] ;  /* 0x00000010ce137981 */ /* 0x000164000c1e1920 */
.L_x_116:
[----:B------:R-:W-:Y:S05]  /*52e0*/  BSYNC B1 ;  /* 0x0000000000017941 */ /* 0x000fea0003800000 */
.L_x_115:
[----:B0-----:R-:W-:-:S04]  /*52f0*/  IMAD.WIDE.U32 R206, R9, R154, R210 ;  /* 0x0000009a09ce7225 */ /* 0x001fc800078e00d2 */
[----:B-----5:R-:W-:Y:S01]  /*5300*/  FMUL R136, R19, R14 ;  /* 0x0000000e13887220 */ /* 0x020fe20000400000 */
[----:B------:R-:W-:Y:S01]  /*5310*/  BSSY B1, `(.L_x_117) ;  /* 0x0000012000017945 */ /* 0x000fe20003800000 */
[----:B------:R-:W-:Y:S01]  /*5320*/  IMAD.WIDE.U32 R134, R5, UR8, R134 ;  /* 0x0000000805867c25 */ /* 0x000fe2000f8e0086 */
[----:B------:R-:W-:-:S03]  /*5330*/  IADD3 R214, P1, R156, R206, RZ ;  /* 0x000000ce9cd67210 */ /* 0x000fc60007f3e0ff */
[----:B------:R-:W-:Y:S01]  /*5340*/  FFMA R219, R137, R15, R136 ;  /* 0x0000000f89db7223 */ /* 0x000fe20000000088 */
[----:B------:R-:W-:Y:S01]  /*5350*/  IMAD.IADD R135, R8, 0x1, R135 ;  /* 0x0000000108877824 */ /* 0x000fe200078e0287 */
[----:B------:R-:W-:Y:S02]  /*5360*/  IADD3.X R215, R157, R7, R207, P1, !PT ;  /* 0x000000079dd77210 */ /* 0x000fe40000ffe4cf */
        /* <DEDUP_REMOVED lines=12> */
.L_x_118:
[----:B------:R-:W-:Y:S05]  /*5430*/  BSYNC B1 ;  /* 0x0000000000017941 */ /* 0x000fea0003800000 */
.L_x_117:
[----:B-----5:R-:W-:Y:S01]  /*5440*/  FMUL R215, R19, R14 ;  /* 0x0000000e13d77220 */ /* 0x020fe20000400000 */
[----:B------:R-:W-:Y:S01]  /*5450*/  ISETP.GT.AND P4, PT, R11, 0x61, P0 ;  /* 0x000000610b00780c */ /* 0x000fe20000784270 */
[----:B------:R-:W-:Y:S02]  /*5460*/  BSSY B1, `(.L_x_119) ;  /* 0x0000005000017945 */ /* 0x000fe40003800000 */
[----:B------:R-:W-:-:S05]  /*5470*/  FFMA R215, R138, R15, R215 ;  /* 0x0000000f8ad77223 */ /* 0x000fca00000000d7 */
[----:B------:R0:W-:Y:S05]  /*5480*/  @P1 STG.E desc[UR16][R208.64+0x20], R215 ;  /* 0x000020d7d0001986 */ /* 0x0001ea000c101910 */
[----:B------:R-:W-:Y:S05]  /*5490*/  @!P4 BRA `(.L_x_120) ;  /* 0x000000000004c947 */ /* 0x000fea0003800000 */
[----:B------:R0:W5:Y:S02]  /*54a0*/  LDG.E.LTC128B R19, desc[UR16][R136.64+0x20] ;  /* 0x0000201088137981 */ /* 0x000164000c1e1920 */
.L_x_120:
[----:B------:R-:W-:Y:S05]  /*54b0*/  BSYNC B1 ;  /* 0x0000000000017941 */ /* 0x000fea0003800000 */
.L_x_119:
        /* <DEDUP_REMOVED lines=13> */
.L_x_122:
[----:B------:R-:W-:Y:S05]  /*5590*/  BSYNC B1 ;  /* 0x0000000000017941 */ /* 0x000fea0003800000 */
.L_x_121:
[----:B------:R-:W-:-:S04]  /*55a0*/  IMAD.WIDE.U32 R212, R154, 0x7, R212 ;  /* 0x000000079ad47825 */ /* 0x000fc800078e00d4 */
[----:B-----5:R-:W-:Y:S01]  /*55b0*/  FMUL R139, R19, R14 ;  /* 0x0000000e138b7220 */ /* 0x020fe20000400000 */
[-C--:B------:R-:W-:Y:S01]  /*55c0*/  IADD3 R216, P4, R216, R154.reuse, RZ ;  /* 0x0000009ad8d87210 */ /* 0x080fe20007f9e0ff */
[----:B------:R-:W-:Y:S01]  /*55d0*/  BSSY B1, `(.L_x_123) ;  /* 0x0000015000017945 */ /* 0x000fe20003800000 */
[----:B------:R-:W-:Y:S01]  /*55e0*/  IMAD.WIDE.U32 R210, R154, 0x7, R210 ;  /* 0x000000079ad27825 */ /* 0x000fe200078e00d2 */
[----:B------:R-:W-:-:S03]  /*55f0*/  IADD3 R220, P5, R212, R154, RZ ;  /* 0x0000009ad4dc7210 */ /* 0x000fc60007fbe0ff */
[----:B------:R-:W-:Y:S01]  /*5600*/  FFMA R219, R140, R15, R139 ;  /* 0x0000000f8cdb7223 */ /* 0x000fe2000000008b */
[----:B------:R-:W-:Y:S01]  /*5610*/  IADD3 R139, P6, R216, R152, RZ ;  /* 0x00000098d88b7210 */ /* 0x000fe20007fde0ff */
[----:B------:R-:W-:Y:S01]  /*5620*/  IMAD.X R217, R138, 0x1, R155, P4 ;  /* 0x000000018ad97824 */ /* 0x000fe200020e069b */
[----:B------:R-:W-:Y:S02]  /*5630*/  IADD3.X R221, R155, R16, R213, P5, !PT ;  /* 0x000000109bdd7210 */ /* 0x000fe40002ffe4d5 */
[----:B------:R-:W-:Y:S01]  /*5640*/  IADD3 R212, P5, R210, R154, RZ ;  /* 0x0000009ad2d47210 */ /* 0x000fe20007fbe0ff */
[----:B------:R-:W-:Y:S01]  /*5650*/  IMAD.X R140, R217, 0x1, R23, P6 ;  /* 0x00000001d98c7824 */ /* 0x000fe200030e0617 */
[----:B------:R-:W-:Y:S02]  /*5660*/  ISETP.GT.AND P4, PT, R11, 0x69, P2 ;  /* 0x000000690b00780c */ /* 0x000fe40001784270 */
[----:B------:R-:W-:Y:S01]  /*5670*/  IADD3.X R213, R155, R16, R211, P5, !PT ;  /* 0x000000109bd57210 */ /* 0x000fe20002ffe4d3 */
[----:B------:R-:W-:-:S03]  /*5680*/  IMAD.WIDE.U32 R210, R9, R154, R220 ;  /* 0x0000009a09d27225 */ /* 0x000fc600078e00dc */
[----:B0-----:R-:W-:-:S04]  /*5690*/  IADD3 R214, P5, R156, R210, RZ ;  /* 0x000000d29cd67210 */ /* 0x001fc80007fbe0ff */
[----:B------:R-:W-:Y:S02]  /*56a0*/  IADD3.X R215, R157, R7, R211, P5, !PT ;  /* 0x000000079dd77210 */ /* 0x000fe40002ffe4d3 */
[----:B------:R-:W-:-:S05]  /*56b0*/  IADD3 R210, P5, R18, R208, RZ ;  /* 0x000000d012d27210 */ /* 0x000fca0007fbe0ff */
[----:B------:R-:W-:Y:S01]  /*56c0*/  IMAD.X R211, R17, 0x1, R209, P5 ;  /* 0x0000000111d37824 */ /* 0x000fe200028e06d1 */
[----:B------:R-:W-:-:S04]  /*56d0*/  LEA R138, P5, R139, UR10, 0x2 ;  /* 0x0000000a8b8a7c11 */ /* 0x000fc8000f8a10ff */
[----:B------:R0:W-:Y:S01]  /*56e0*/  @P1 STG.E desc[UR16][R210.64], R219 ;  /* 0x000000dbd2001986 */ /* 0x0001e2000c101910 */
[----:B------:R-:W-:Y:S01]  /*56f0*/  LEA.HI.X R139, R139, UR11, R140, 0x2, P5 ;  /* 0x0000000b8b8b7c11 */ /* 0x000fe2000a8f148c */
[----:B------:R-:W-:Y:S07]  /*5700*/  @!P4 BRA `(.L_x_124) ;  /* 0x000000000004c947 */ /* 0x000fee0003800000 */
[----:B------:R0:W5:Y:S02]  /*5710*/  LDG.E.LTC128B R19, desc[UR16][R138.64] ;  /* 0x000000108a137981 */ /* 0x000164000c1e1920 */
.L_x_124:
[----:B------:R-:W-:Y:S05]  /*5720*/  BSYNC B1 ;  /* 0x0000000000017941 */ /* 0x000fea0003800000 */
.L_x_123:
[----:B0-----:R-:W-:Y:S01]  /*5730*/  IMAD.WIDE.U32 R138, R9, R154, R212 ;  /* 0x0000009a098a7225 */ /* 0x001fe200078e00d4 */
[----:B------:R-:W-:Y:S01]  /*5740*/  IADD3 R140, P5, R18, R134, RZ ;  /* 0x00000086128c7210 */ /* 0x000fe20007fbe0ff */
[----:B------:R-:W-:Y:S02]  /*5750*/  BSSY B1, `(.L_x_125) ;  /* 0x0000012000017945 */ /* 0x000fe40003800000 */
[----:B------:R-:W-:Y:S01]  /*5760*/  IMAD.WIDE.U32 R214, R5, UR8, R214 ;  /* 0x0000000805d67c25 */ /* 0x000fe2000f8e00d6 */
[----:B------:R-:W-:-:S04]  /*5770*/  IADD3 R218, P1, R156, R138, RZ ;  /* 0x0000008a9cda7210 */ /* 0x000fc80007f3e0ff */
[----:B------:R-:W-:Y:S01]  /*5780*/  IADD3.X R219, R157, R7, R139, P1, !PT ;  /* 0x000000079ddb7210 */ /* 0x000fe20000ffe48b */
[----:B------:R-:W-:Y:S01]  /*5790*/  IMAD.IADD R139, R8, 0x1, R215 ;  /* 0x00000001088b7824 */ /* 0x000fe200078e02d7 */
[----:B------:R-:W-:Y:S01]  /*57a0*/  LEA R138, P1, R214, UR10, 0x2 ;  /* 0x0000000ad68a7c11 */ /* 0x000fe2000f8210ff */
[----:B------:R-:W-:-:S03]  /*57b0*/  IMAD.WIDE.U32 R218, R5, UR8, R218 ;  /* 0x0000000805da7c25 */ /* 0x000fc6000f8e00da */
[----:B------:R-:W-:Y:S01]  /*57c0*/  LEA.HI.X R139, R214, UR11, R139, 0x2, P1 ;  /* 0x0000000bd68b7c11 */ /* 0x000fe200088f148b */
[----:B-----5:R-:W-:Y:S01]  /*57d0*/  FMUL R214, R19, R14 ;  /* 0x0000000e13d67220 */ /* 0x020fe20000400000 */
[----:B------:R-:W-:Y:S01]  /*57e0*/  ISETP.GT.AND P1, PT, R11, 0x68, P0 ;  /* 0x000000680b00780c */ /* 0x000fe20000724270 */
[----:B------:R-:W-:Y:S02]  /*57f0*/  IMAD.IADD R215, R8, 0x1, R219 ;  /* 0x0000000108d77824 */ /* 0x000fe400078e02db */
[----:B------:R-:W-:Y:S01]  /*5800*/  FFMA R223, R141, R15, R214 ;  /* 0x0000000f8ddf7223 */ /* 0x000fe200000000d6 */
[----:B------:R-:W-:Y:S01]  /*5810*/  IMAD.X R141, R17, 0x1, R135, P5 ;  /* 0x00000001118d7824 */ /* 0x000fe200028e0687 */
[----:B------:R-:W-:-:S04]  /*5820*/  LEA R214, P5, R218, UR10, 0x2 ;  /* 0x0000000adad67c11 */ /* 0x000fc8000f8a10ff */
[----:B------:R0:W-:Y:S01]  /*5830*/  @P4 STG.E desc[UR16][R140.64], R223 ;  /* 0x000000df8c004986 */ /* 0x0001e2000c101910 */
[----:B------:R-:W-:-:S03]  /*5840*/  LEA.HI.X R215, R218, UR11, R215, 0x2, P5 ;  /* 0x0000000bdad77c11 */ /* 0x000fc6000a8f14d7 */
[----:B------:R-:W-:Y:S05]  /*5850*/  @!P1 BRA `(.L_x_126) ;  /* 0x0000000000049947 */ /* 0x000fea0003800000 */
[----:B------:R0:W5:Y:S02]  /*5860*/  LDG.E.LTC128B R19, desc[UR16][R138.64+0x20] ;  /* 0x000020108a137981 */ /* 0x000164000c1e1920 */
.L_x_126:
[----:B------:R-:W-:Y:S05]  /*5870*/  BSYNC B1 ;  /* 0x0000000000017941 */ /* 0x000fea0003800000 */
.L_x_125:
[----:B-----5:R-:W-:Y:S01]  /*5880*/  FMUL R219, R19, R14 ;  /* 0x0000000e13db7220 */ /* 0x020fe20000400000 */
[----:B------:R-:W-:Y:S01]  /*5890*/  ISETP.GT.AND P4, PT, R11, 0x69, P0 ;  /* 0x000000690b00780c */ /* 0x000fe20000784270 */
[----:B------:R-:W-:Y:S02]  /*58a0*/  BSSY B1, `(.L_x_127) ;  /* 0x0000005000017945 */ /* 0x000fe40003800000 */
[----:B------:R-:W-:-:S05]  /*58b0*/  FFMA R219, R142, R15, R219 ;  /* 0x0000000f8edb7223 */ /* 0x000fca00000000db */
[----:B------:R0:W-:Y:S05]  /*58c0*/  @P1 STG.E desc[UR16][R210.64+0x20], R219 ;  /* 0x000020dbd2001986 */ /* 0x0001ea000c101910 */
[----:B------:R-:W-:Y:S05]  /*58d0*/  @!P4 BRA `(.L_x_128) ;  /* 0x000000000004c947 */ /* 0x000fea0003800000 */
[----:B------:R0:W5:Y:S02]  /*58e0*/  LDG.E.LTC128B R19, desc[UR16][R214.64+0x20] ;  /* 0x00002010d6137981 */ /* 0x000164000c1e1920 */
.L_x_128:
[----:B------:R-:W-:Y:S05]  /*58f0*/  BSYNC B1 ;  /* 0x0000000000017941 */ /* 0x000fea0003800000 */
.L_x_127:
[----:B------:R-:W-:-:S04]  /*5900*/  IMAD.WIDE.U32 R220, R154, 0x7, R220 ;  /* 0x000000079adc7825 */ /* 0x000fc800078e00dc */
[----:B-----5:R-:W-:Y:S01]  /*5910*/  FMUL R142, R19, R14 ;  /* 0x0000000e138e7220 */ /* 0x020fe20000400000 */
[----:B------:R-:W-:Y:S01]  /*5920*/  BSSY B1, `(.L_x_129) ;  /* 0x000000e000017945 */ /* 0x000fe20003800000 */
[----:B------:R-:W-:Y:S01]  /*5930*/  IMAD.WIDE.U32 R216, R154, 0x7, R216 ;  /* 0x000000079ad87825 */ /* 0x000fe200078e00d8 */
[----:B------:R-:W-:-:S03]  /*5940*/  IADD3 R220, P1, R220, R154, RZ ;  /* 0x0000009adcdc7210 */ /* 0x000fc60007f3e0ff */
[----:B0-----:R-:W-:Y:S01]  /*5950*/  FFMA R223, R143, R15, R142 ;  /* 0x0000000f8fdf7223 */ /* 0x001fe2000000008e */
[----:B------:R-:W-:Y:S01]  /*5960*/  IMAD.IADD R219, R16, 0x1, R217 ;  /* 0x0000000110db7824 */ /* 0x000fe200078e02d9 */
[----:B------:R-:W-:Y:S02]  /*5970*/  IADD3.X R221, R155, R16, R221, P1, !PT ;  /* 0x000000109bdd7210 */ /* 0x000fe40000ffe4dd */
[----:B------:R-:W-:Y:S01]  /*5980*/  ISETP.GT.AND P1, PT, R11, 0x70, P2 ;  /* 0x000000700b00780c */ /* 0x000fe20001724270 */
[----:B------:R0:W-:Y:S01]  /*5990*/  @P4 STG.E desc[UR16][R140.64+0x20], R223 ;  /* 0x000020df8c004986 */ /* 0x0001e2000c101910 */
[----:B------:R-:W-:-:S05]  /*59a0*/  IADD3 R143, P4, R152, R216, RZ ;  /* 0x000000d8988f7210 */ /* 0x000fca0007f9e0ff */
[----:B------:R-:W-:Y:S01]  /*59b0*/  IMAD.X R218, R219, 0x1, R23, P4 ;  /* 0x00000001dbda7824 */ /* 0x000fe200020e0617 */
[----:B------:R-:W-:-:S04]  /*59c0*/  LEA R142, P4, R143, UR10, 0x2 ;  /* 0x0000000a8f8e7c11 */ /* 0x000fc8000f8810ff */
[----:B------:R-:W-:Y:S01]  /*59d0*/  LEA.HI.X R143, R143, UR11, R218, 0x2, P4 ;  /* 0x0000000b8f8f7c11 */ /* 0x000fe2000a0f14da */
[----:B0-----:R-:W-:Y:S08]  /*59e0*/  @!P1 BRA `(.L_x_130) ;  /* 0x0000000000049947 */ /* 0x001ff00003800000 */
[----:B------:R0:W5:Y:S02]  /*59f0*/  LDG.E.LTC128B R19, desc[UR16][R142.64] ;  /* 0x000000108e137981 */ /* 0x000164000c1e1920 */
.L_x_130:
[----:B------:R-:W-:Y:S05]  /*5a00*/  BSYNC B1 ;  /* 0x0000000000017941 */ /* 0x000fea0003800000 */
.L_x_129:
[-C--:B0-----:R-:W-:Y:S01]  /*5a10*/  IMAD.WIDE.U32 R142, R9, R154.reuse, R220 ;  /* 0x0000009a098e7225 */ /* 0x081fe200078e00dc */
[----:B------:R-:W-:Y:S01]  /*5a20*/  IADD3 R218, P5, R216, R154, RZ ;  /* 0x0000009ad8da7210 */ /* 0x000fe20007fbe0ff */
[----:B------:R-:W-:Y:S01]  /*5a30*/  BSSY B1, `(.L_x_131) ;  /* 0x0000010000017945 */ /* 0x000fe20003800000 */
[----:B------:R-:W-:-:S03]  /*5a40*/  IADD3 R222, P4, R156, R142, RZ ;  /* 0x0000008e9cde7210 */ /* 0x000fc60007f9e0ff */
[----:B------:R-:W-:Y:S01]  /*5a50*/  IMAD.X R219, R219, 0x1, R155, P5 ;  /* 0x00000001dbdb7824 */ /* 0x000fe200028e069b */
[----:B------:R-:W-:Y:S01]  /*5a60*/  IADD3.X R223, R157, R7, R143, P4, !PT ;  /* 0x000000079ddf7210 */ /* 0x000fe200027fe48f */
[----:B-----5:R-:W-:Y:S01]  /*5a70*/  FMUL R143, R19, R14 ;  /* 0x0000000e138f7220 */ /* 0x020fe20000400000 */
[----:B------:R-:W-:-:S03]  /*5a80*/  IADD3 R216, P4, R18, R210, RZ ;  /* 0x000000d212d87210 */ /* 0x000fc60007f9e0ff */
[----:B------:R-:W-:Y:S01]  /*5a90*/  FFMA R225, R144, R15, R143 ;  /* 0x0000000f90e17223 */ /* 0x000fe2000000008f */
[----:B------:R-:W-:Y:S01]  /*5aa0*/  IADD3 R143, P5, R218, R152, RZ ;  /* 0x00000098da8f7210 */ /* 0x000fe20007fbe0ff */
[----:B------:R-:W-:Y:S01]  /*5ab0*/  IMAD.X R217, R17, 0x1, R211, P4 ;  /* 0x0000000111d97824 */ /* 0x000fe200020e06d3 */
[----:B------:R-:W-:-:S03]  /*5ac0*/  ISETP.GT.AND P4, PT, R11, 0x71, P2 ;  /* 0x000000710b00780c */ /* 0x000fc60001784270 */
[----:B------:R-:W-:Y:S01]  /*5ad0*/  IMAD.X R144, R219, 0x1, R23, P5 ;  /* 0x00000001db907824 */ /* 0x000fe200028e0617 */
[----:B------:R0:W-:Y:S01]  /*5ae0*/  @P1 STG.E desc[UR16][R216.64], R225 ;  /* 0x000000e1d8001986 */ /* 0x0001e2000c101910 */
[----:B------:R-:W-:-:S04]  /*5af0*/  LEA R142, P5, R143, UR10, 0x2 ;  /* 0x0000000a8f8e7c11 */ /* 0x000fc8000f8a10ff */
[----:B------:R-:W-:-:S04]  /*5b00*/  LEA.HI.X R143, R143, UR11, R144, 0x2, P5 ;  /* 0x0000000b8f8f7c11 */ /* 0x000fc8000a8f1490 */
[----:B------:R-:W-:Y:S05]  /*5b10*/  @!P4 BRA `(.L_x_132) ;  /* 0x000000000004c947 */ /* 0x000fea0003800000 */
[----:B------:R0:W5:Y:S02]  /*5b20*/  LDG.E.LTC128B R19, desc[UR16][R142.64] ;  /* 0x000000108e137981 */ /* 0x000164000c1e1920 */
.L_x_132:
[----:B------:R-:W-:Y:S05]  /*5b30*/  BSYNC B1 ;  /* 0x0000000000017941 */ /* 0x000fea0003800000 */
.L_x_131:
[----:B------:R-:W-:Y:S01]  /*5b40*/  IMAD.WIDE.U32 R222, R5, UR8, R222 ;  /* 0x0000000805de7c25 */ /* 0x000fe2000f8e00de */
[----:B------:R-:W-:Y:S01]  /*5b50*/  ISETP.GT.AND P5, PT, R11, 0x70, P0 ;  /* 0x000000700b00780c */ /* 0x000fe200007a4270 */
[----:B------:R-:W-:Y:S02]  /*5b60*/  BSSY B1, `(.L_x_133) ;  /* 0x000000c000017945 */ /* 0x000fe40003800000 */
[----:B0-----:R-:W-:Y:S01]  /*5b70*/  IMAD.IADD R143, R8, 0x1, R223 ;  /* 0x00000001088f7824 */ /* 0x001fe200078e02df */
[----:B------:R-:W-:Y:S01]  /*5b80*/  LEA R142, P1, R222, UR10, 0x2 ;  /* 0x0000000ade8e7c11 */ /* 0x000fe2000f8210ff */
[----:B------:R-:W-:-:S03]  /*5b90*/  IMAD.WIDE.U32 R212, R154, 0x7, R212 ;  /* 0x000000079ad47825 */ /* 0x000fc600078e00d4 */
[----:B------:R-:W-:Y:S01]  /*5ba0*/  LEA.HI.X R143, R222, UR11, R143, 0x2, P1 ;  /* 0x0000000bde8f7c11 */ /* 0x000fe200088f148f */
[----:B-----5:R-:W-:Y:S01]  /*5bb0*/  FMUL R222, R19, R14 ;  /* 0x0000000e13de7220 */ /* 0x020fe20000400000 */
[----:B------:R-:W-:-:S03]  /*5bc0*/  IADD3 R144, P1, R18, R140, RZ ;  /* 0x0000008c12907210 */ /* 0x000fc60007f3e0ff */
[----:B------:R-:W-:Y:S02]  /*5bd0*/  FFMA R223, R145, R15, R222 ;  /* 0x0000000f91df7223 */ /* 0x000fe400000000de */
[----:B------:R-:W-:-:S05]  /*5be0*/  IMAD.X R145, R17, 0x1, R141, P1 ;  /* 0x0000000111917824 */ /* 0x000fca00008e068d */
[----:B------:R0:W-:Y:S01]  /*5bf0*/  @P4 STG.E desc[UR16][R144.64], R223 ;  /* 0x000000df90004986 */ /* 0x0001e2000c101910 */
[----:B------:R-:W-:Y:S05]  /*5c00*/  @!P5 BRA `(.L_x_134) ;  /* 0x000000000004d947 */ /* 0x000fea0003800000 */
[----:B------:R0:W5:Y:S02]  /*5c10*/  LDG.E.LTC128B R19, desc[UR16][R142.64+0x20] ;  /* 0x000020108e137981 */ /* 0x000164000c1e1920 */
.L_x_134:
[----:B------:R-:W-:Y:S05]  /*5c20*/  BSYNC B1 ;  /* 0x0000000000017941 */ /* 0x000fea0003800000 */
.L_x_133:
[----:B------:R-:W-:Y:S01]  /*5c30*/  IADD3 R224, P1, R212, R154, RZ ;  /* 0x0000009ad4e07210 */ /* 0x000fe20007f3e0ff */
[----:B0----5:R-:W-:Y:S01]  /*5c40*/  FMUL R223, R19, R14 ;  /* 0x0000000e13df7220 */ /* 0x021fe20000400000 */
[----:B------:R-:W-:Y:S02]  /*5c50*/  BSSY B1, `(.L_x_135) ;  /* 0x000000e000017945 */ /* 0x000fe40003800000 */
[----:B------:R-:W-:Y:S01]  /*5c60*/  IADD3.X R225, R155, R16, R213, P1, !PT ;  /* 0x000000109be17210 */ /* 0x000fe20000ffe4d5 */
[----:B------:R-:W-:Y:S02]  /*5c70*/  FFMA R227, R146, R15, R223 ;  /* 0x0000000f92e37223 */ /* 0x000fe400000000df */
[----:B------:R-:W-:-:S03]  /*5c80*/  IMAD.WIDE.U32 R212, R9, R154, R224 ;  /* 0x0000009a09d47225 */ /* 0x000fc600078e00e0 */
[----:B------:R0:W-:Y:S01]  /*5c90*/  @P5 STG.E desc[UR16][R216.64+0x20], R227 ;  /* 0x000020e3d8005986 */ /* 0x0001e2000c101910 */
[----:B------:R-:W-:-:S04]  /*5ca0*/  IADD3 R222, P1, R156, R212, RZ ;  /* 0x000000d49cde7210 */ /* 0x000fc80007f3e0ff */
[----:B------:R-:W-:-:S03]  /*5cb0*/  IADD3.X R223, R157, R7, R213, P1, !PT ;  /* 0x000000079ddf7210 */ /* 0x000fc60000ffe4d5 */
[----:B------:R-:W-:-:S04]  /*5cc0*/  IMAD.WIDE.U32 R222, R5, UR8, R222 ;  /* 0x0000000805de7c25 */ /* 0x000fc8000f8e00de */
[----:B------:R-:W-:Y:S01]  /*5cd0*/  IMAD.IADD R213, R8, 0x1, R223 ;  /* 0x0000000108d57824 */ /* 0x000fe200078e02df */
[----:B------:R-:W-:-:S04]  /*5ce0*/  LEA R212, P1, R222, UR10, 0x2 ;  /* 0x0000000aded47c11 */ /* 0x000fc8000f8210ff */
[----:B------:R-:W-:Y:S02]  /*5cf0*/  LEA.HI.X R213, R222, UR11, R213, 0x2, P1 ;  /* 0x0000000bded57c11 */ /* 0x000fe400088f14d5 */
[----:B------:R-:W-:-:S13]  /*5d00*/  ISETP.GT.AND P1, PT, R11, 0x71, P0 ;  /* 0x000000710b00780c */ /* 0x000fda0000724270 */
[----:B0-----:R-:W-:Y:S05]  /*5d10*/  @!P1 BRA `(.L_x_136) ;  /* 0x0000000000049947 */ /* 0x001fea0003800000 */
[----:B------:R0:W5:Y:S02]  /*5d20*/  LDG.E.LTC128B R19, desc[UR16][R212.64+0x20] ;  /* 0x00002010d4137981 */ /* 0x000164000c1e1920 */
.L_x_136:
[----:B------:R-:W-:Y:S05]  /*5d30*/  BSYNC B1 ;  /* 0x0000000000017941 */ /* 0x000fea0003800000 */
.L_x_135:
[----:B-----5:R-:W-:Y:S01]  /*5d40*/  FMUL R22, R19, R14 ;  /* 0x0000000e13167220 */ /* 0x020fe20000400000 */
[C---:B------:R-:W-:Y:S01]  /*5d50*/  IMAD.WIDE.U32 R220, R154.reuse, 0x7, R220 ;  /* 0x000000079adc7825 */ /* 0x040fe200078e00dc */
[----:B------:R-:W-:Y:S03]  /*5d60*/  BSSY B1, `(.L_x_137) ;  /* 0x000001a000017945 */ /* 0x000fe60003800000 */
[----:B------:R-:W-:Y:S01]  /*5d70*/  FFMA R223, R147, R15, R22 ;  /* 0x0000000f93df7223 */ /* 0x000fe20000000016 */
[----:B------:R-:W-:Y:S01]  /*5d80*/  IMAD.WIDE.U32 R218, R154, 0x7, R218 ;  /* 0x000000079ada7825 */ /* 0x000fe200078e00da */
[----:B------:R-:W-:-:S03]  /*5d90*/  IADD3 R146, P6, R220, R154, RZ ;  /* 0x0000009adc927210 */ /* 0x000fc60007fde0ff */
[----:B------:R-:W-:Y:S01]  /*5da0*/  IMAD.WIDE.U32 R224, R154, 0x7, R224 ;  /* 0x000000079ae07825 */ /* 0x000fe200078e00e0 */
[----:B------:R0:W-:Y:S01]  /*5db0*/  @P1 STG.E desc[UR16][R144.64+0x20], R223 ;  /* 0x000020df90001986 */ /* 0x0001e2000c101910 */
[C---:B------:R-:W-:Y:S02]  /*5dc0*/  IADD3 R22, P1, R152.reuse, R218, RZ ;  /* 0x000000da98167210 */ /* 0x040fe40007f3e0ff */
[----:B------:R-:W-:Y:S01]  /*5dd0*/  IADD3 R152, P4, P5, R152, R154, R218 ;  /* 0x0000009a98987210 */ /* 0x000fe20007d9e0da */
[----:B------:R-:W-:Y:S01]  /*5de0*/  IMAD.IADD R153, R16, 0x1, R219 ;  /* 0x0000000110997824 */ /* 0x000fe200078e02db */
[----:B------:R-:W-:Y:S02]  /*5df0*/  IADD3.X R147, R155, R16, R221, P6, !PT ;  /* 0x000000109b937210 */ /* 0x000fe400037fe4dd */
[-C--:B------:R-:W-:Y:S01]  /*5e00*/  IADD3 R218, P6, R224, R154.reuse, RZ ;  /* 0x0000009ae0da7210 */ /* 0x080fe20007fde0ff */
[----:B------:R-:W-:-:S03]  /*5e10*/  IMAD.WIDE.U32 R146, R9, R154, R146 ;  /* 0x0000009a09927225 */ /* 0x000fc600078e0092 */
[----:B------:R-:W-:Y:S02]  /*5e20*/  IADD3.X R219, R155, R16, R225, P6, !PT ;  /* 0x000000109bdb7210 */ /* 0x000fe400037fe4e1 */
[----:B------:R-:W-:Y:S01]  /*5e30*/  IADD3 R146, P6, R156, R146, RZ ;  /* 0x000000929c927210 */ /* 0x000fe20007fde0ff */
[----:B------:R-:W-:-:S03]  /*5e40*/  IMAD.WIDE.U32 R218, R9, R154, R218 ;  /* 0x0000009a09da7225 */ /* 0x000fc600078e00da */
[----:B------:R-:W-:Y:S02]  /*5e50*/  IADD3.X R147, R157, R7, R147, P6, !PT ;  /* 0x000000079d937210 */ /* 0x000fe400037fe493 */
[----:B------:R-:W-:-:S04]  /*5e60*/  IADD3 R156, P6, R156, R218, RZ ;  /* 0x000000da9c9c7210 */ /* 0x000fc80007fde0ff */
[----:B------:R-:W-:Y:S01]  /*5e70*/  IADD3.X R157, R157, R7, R219, P6, !PT ;  /* 0x000000079d9d7210 */ /* 0x000fe200037fe4db */
[----:B------:R-:W-:Y:S01]  /*5e80*/  IMAD.MOV.U32 R7, RZ, RZ, R19 ;  /* 0x000000ffff077224 */ /* 0x000fe200078e0013 */
[----:B------:R-:W-:Y:S01]  /*5e90*/  IADD3.X R219, R23, R155, R153, P4, P5 ;  /* 0x0000009b17db7210 */ /* 0x000fe200027ea499 */
[----:B------:R-:W-:Y:S01]  /*5ea0*/  IMAD.X R23, R153, 0x1, R23, P1 ;  /* 0x0000000199177824 */ /* 0x000fe200008e0617 */
[----:B------:R-:W-:Y:S02]  /*5eb0*/  ISETP.GT.AND P5, PT, R11, 0x78, P2 ;  /* 0x000000780b00780c */ /* 0x000fe400017a4270 */
[----:B------:R-:W-:-:S04]  /*5ec0*/  LEA R154, P1, R22, UR10, 0x2 ;  /* 0x0000000a169a7c11 */ /* 0x000fc8000f8210ff */
[----:B------:R-:W-:-:S07]  /*5ed0*/  LEA.HI.X R155, R22, UR11, R23, 0x2, P1 ;  /* 0x0000000b169b7c11 */ /* 0x000fce00088f1417 */
[----:B0-----:R-:W-:Y:S05]  /*5ee0*/  @!P5 BRA `(.L_x_138) ;  /* 0x000000000004d947 */ /* 0x001fea0003800000 */
[----:B------:R0:W5:Y:S02]  /*5ef0*/  LDG.E.LTC128B R7, desc[UR16][R154.64] ;  /* 0x000000109a077981 */ /* 0x000164000c1e1920 */
.L_x_138:
[----:B------:R-:W-:Y:S05]  /*5f00*/  BSYNC B1 ;  /* 0x0000000000017941 */ /* 0x000fea0003800000 */
.L_x_137:
[C---:B------:R-:W-:Y:S01]  /*5f10*/  IADD3 R16, P4, R18.reuse, R144, RZ ;  /* 0x0000009012107210 */ /* 0x040fe20007f9e0ff */
[----:B-----5:R-:W-:Y:S01]  /*5f20*/  FMUL R9, R7, R14 ;  /* 0x0000000e07097220 */ /* 0x020fe20000400000 */
[----:B------:R-:W-:Y:S01]  /*5f30*/  IADD3 R18, P1, R18, R216, RZ ;  /* 0x000000d812127210 */ /* 0x000fe20007f3e0ff */
[----:B------:R-:W-:Y:S01]  /*5f40*/  BSSY B1, `(.L_x_139) ;  /* 0x000000b000017945 */ /* 0x000fe20003800000 */
[----:B------:R-:W-:Y:S01]  /*5f50*/  ISETP.GT.AND P2, PT, R11, 0x79, P2 ;  /* 0x000000790b00780c */ /* 0x000fe20001744270 */
[----:B------:R-:W-:Y:S01]  /*5f60*/  FFMA R9, R148, R15, R9 ;  /* 0x0000000f94097223 */ /* 0x000fe20000000009 */
[----:B------:R-:W-:-:S04]  /*5f70*/  IMAD.WIDE.U32 R146, R5, UR8, R146 ;  /* 0x0000000805927c25 */ /* 0x000fc8000f8e0092 */
[C---:B------:R-:W-:Y:S01]  /*5f80*/  IMAD.X R19, R17.reuse, 0x1, R217, P1 ;  /* 0x0000000111137824 */ /* 0x040fe200008e06d9 */
[----:B------:R-:W-:Y:S01]  /*5f90*/  LEA R22, P1, R152, UR10, 0x2 ;  /* 0x0000000a98167c11 */ /* 0x000fe2000f8210ff */
[----:B------:R-:W-:-:S03]  /*5fa0*/  IMAD.X R17, R17, 0x1, R145, P4 ;  /* 0x0000000111117824 */ /* 0x000fc600020e0691 */
[----:B------:R0:W-:Y:S01]  /*5fb0*/  @P5 STG.E desc[UR16][R18.64], R9 ;  /* 0x0000000912005986 */ /* 0x0001e2000c101910 */
[----:B------:R-:W-:Y:S01]  /*5fc0*/  LEA.HI.X R23, R152, UR11, R219, 0x2, P1 ;  /* 0x0000000b98177c11 */ /* 0x000fe200088f14db */
[----:B------:R-:W-:Y:S07]  /*5fd0*/  @!P2 BRA `(.L_x_140) ;  /* 0x000000000004a947 */ /* 0x000fee0003800000 */
[----:B------:R0:W5:Y:S02]  /*5fe0*/  LDG.E.LTC128B R7, desc[UR16][R22.64] ;  /* 0x0000001016077981 */ /* 0x000164000c1e1920 */
.L_x_140:
[----:B------:R-:W-:Y:S05]  /*5ff0*/  BSYNC B1 ;  /* 0x0000000000017941 */ /* 0x000fea0003800000 */
.L_x_139:
[----:B-----5:R-:W-:Y:S01]  /*6000*/  FMUL R148, R7, R14 ;  /* 0x0000000e07947220 */ /* 0x020fe20000400000 */
[----:B------:R-:W-:Y:S01]  /*6010*/  ISETP.GT.AND P4, PT, R11, 0x78, P0 ;  /* 0x000000780b00780c */ /* 0x000fe20000784270 */
[----:B0-----:R-:W-:Y:S01]  /*6020*/  IMAD.IADD R9, R8, 0x1, R147 ;  /* 0x0000000108097824 */ /* 0x001fe200078e0293 */
[C---:B------:R-:W-:Y:S01]  /*6030*/  LEA R22, P1, R146.reuse, UR10, 0x2 ;  /* 0x0000000a92167c11 */ /* 0x040fe2000f8210ff */
[----:B------:R-:W-:Y:S01]  /*6040*/  FFMA R149, R149, R15, R148 ;  /* 0x0000000f95957223 */ /* 0x000fe20000000094 */
[----:B------:R-:W-:Y:S01]  /*6050*/  BSSY B1, `(.L_x_141) ;  /* 0x0000006000017945 */ /* 0x000fe20003800000 */
[----:B------:R-:W-:Y:S01]  /*6060*/  IMAD.WIDE.U32 R156, R5, UR8, R156 ;  /* 0x00000008059c7c25 */ /* 0x000fe2000f8e009c */
[----:B------:R-:W-:Y:S02]  /*6070*/  LEA.HI.X R23, R146, UR11, R9, 0x2, P1 ;  /* 0x0000000b92177c11 */ /* 0x000fe400088f1409 */
[----:B------:R0:W-:Y:S05]  /*6080*/  @P2 STG.E desc[UR16][R16.64], R149 ;  /* 0x0000009510002986 */ /* 0x0001ea000c101910 */
[----:B------:R-:W-:Y:S05]  /*6090*/  @!P4 BRA `(.L_x_142) ;  /* 0x000000000004c947 */ /* 0x000fea0003800000 */
[----:B------:R0:W5:Y:S02]  /*60a0*/  LDG.E.LTC128B R7, desc[UR16][R22.64+0x20] ;  /* 0x0000201016077981 */ /* 0x000164000c1e1920 */
.L_x_142:
[----:B------:R-:W-:Y:S05]  /*60b0*/  BSYNC B1 ;  /* 0x0000000000017941 */ /* 0x000fea0003800000 */
.L_x_141:
[----:B-----5:R-:W-:Y:S01]  /*60c0*/  FMUL R5, R7, R14 ;  /* 0x0000000e07057220 */ /* 0x020fe20000400000 */
[----:B------:R-:W-:Y:S01]  /*60d0*/  ISETP.GT.AND P1, PT, R11, 0x79, P0 ;  /* 0x000000790b00780c */ /* 0x000fe20000724270 */
[----:B------:R-:W-:Y:S01]  /*60e0*/  IMAD.IADD R9, R8, 0x1, R157 ;  /* 0x0000000108097824 */ /* 0x000fe200078e029d */
[----:B------:R-:W-:Y:S01]  /*60f0*/  LEA R8, P2, R156, UR10, 0x2 ;  /* 0x0000000a9c087c11 */ /* 0x000fe2000f8410ff */
[----:B------:R-:W-:Y:S01]  /*6100*/  FFMA R5, R150, R15, R5 ;  /* 0x0000000f96057223 */ /* 0x000fe20000000005 */
[----:B------:R-:W-:Y:S01]  /*6110*/  BSSY B1, `(.L_x_143) ;  /* 0x0000006000017945 */ /* 0x000fe20003800000 */
[----:B------:R-:W-:Y:S02]  /*6120*/  ISETP.GT.AND P0, PT, R12, 0x80, PT ;  /* 0x000000800c00780c */ /* 0x000fe40003f04270 */
[----:B------:R-:W-:Y:S01]  /*6130*/  LEA.HI.X R9, R156, UR11, R9, 0x2, P2 ;  /* 0x0000000b9c097c11 */ /* 0x000fe200090f1409 */
[----:B------:R0:W-:Y:S05]  /*6140*/  @P4 STG.E desc[UR16][R18.64+0x20], R5 ;  /* 0x0000200512004986 */ /* 0x0001ea000c101910 */
[----:B------:R-:W-:Y:S05]  /*6150*/  @!P1 BRA `(.L_x_144) ;  /* 0x0000000000049947 */ /* 0x000fea0003800000 */
[----:B------:R0:W5:Y:S02]  /*6160*/  LDG.E.LTC128B R7, desc[UR16][R8.64+0x20] ;  /* 0x0000201008077981 */ /* 0x000164000c1e1920 */
.L_x_144:
[----:B------:R-:W-:Y:S05]  /*6170*/  BSYNC B1 ;  /* 0x0000000000017941 */ /* 0x000fea0003800000 */
.L_x_143:
[----:B-----5:R-:W-:Y:S01]  /*6180*/  FMUL R146, R7, R14 ;  /* 0x0000000e07927220 */ /* 0x020fe20000400000 */
[----:B------:R-:W-:Y:S01]  /*6190*/  ISETP.GT.AND P2, PT, R11, RZ, P0 ;  /* 0x000000ff0b00720c */ /* 0x000fe20000744270 */
[----:B------:R-:W-:Y:S02]  /*61a0*/  BSSY B1, `(.L_x_145) ;  /* 0x0000005000017945 */ /* 0x000fe40003800000 */
[----:B------:R-:W-:-:S05]  /*61b0*/  FFMA R151, R151, R15, R146 ;  /* 0x0000000f97977223 */ /* 0x000fca0000000092 */
[----:B------:R0:W-:Y:S05]  /*61c0*/  @P1 STG.E desc[UR16][R16.64+0x20], R151 ;  /* 0x0000209710001986 */ /* 0x0001ea000c101910 */
[----:B------:R-:W-:Y:S05]  /*61d0*/  @!P2 BRA `(.L_x_146) ;  /* 0x000000000004a947 */ /* 0x000fea0003800000 */
[----:B------:R0:W5:Y:S02]  /*61e0*/  LDG.E.LTC128B R7, desc[UR16][R158.64+0x200] ;  /* 0x000200109e077981 */ /* 0x000164000c1e1920 */
.L_x_146:
[----:B------:R-:W-:Y:S05]  /*61f0*/  BSYNC B1 ;  /* 0x0000000000017941 */ /* 0x000fea0003800000 */
.L_x_145:
[----:B0----5:R-:W-:Y:S01]  /*6200*/  FMUL R5, R7, R14 ;  /* 0x0000000e07057220 */ /* 0x021fe20000400000 */
[----:B------:R-:W-:Y:S01]  /*6210*/  ISETP.GT.AND P4, PT, R11, 0x1, P0 ;  /* 0x000000010b00780c */ /* 0x000fe20000784270 */
[----:B------:R-:W-:Y:S01]  /*6220*/  BSSY B1, `(.L_x_147) ;  /* 0x0000006000017945 */ /* 0x000fe20003800000 */
[----:B------:R-:W-:Y:S01]  /*6230*/  ISETP.GT.AND P1, PT, R12, 0x88, PT ;  /* 0x000000880c00780c */ /* 0x000fe20003f24270 */
[----:B------:R-:W-:-:S05]  /*6240*/  FFMA R5, R24, R15, R5 ;  /* 0x0000000f18057223 */ /* 0x000fca0000000005 */
[----:B------:R0:W-:Y:S05]  /*6250*/  @P2 STG.E desc[UR16][R20.64+0x200], R5 ;  /* 0x0002000514002986 */ /* 0x0001ea000c101910 */
[----:B------:R-:W-:Y:S05]  /*6260*/  @!P4 BRA `(.L_x_148) ;  /* 0x000000000004c947 */ /* 0x000fea0003800000 */
[----:B------:R0:W5:Y:S02]  /*6270*/  LDG.E.LTC128B R7, desc[UR16][R88.64+0x200] ;  /* 0x0002001058077981 */ /* 0x000164000c1e1920 */
.L_x_148:
[----:B------:R-:W-:Y:S05]  /*6280*/  BSYNC B1 ;  /* 0x0000000000017941 */ /* 0x000fea0003800000 */
.L_x_147:
[----:B-----5:R-:W-:Y:S01]  /*6290*/  FMUL R12, R7, R14 ;  /* 0x0000000e070c7220 */ /* 0x020fe20000400000 */
[----:B------:R-:W-:Y:S01]  /*62a0*/  ISETP.GT.AND P2, PT, R11, RZ, P1 ;  /* 0x000000ff0b00720c */ /* 0x000fe20000f44270 */
[----:B------:R-:W-:Y:S02]  /*62b0*/  BSSY B1, `(.L_x_149) ;  /* 0x0000005000017945 */ /* 0x000fe40003800000 */
[----:B------:R-:W-:-:S05]  /*62c0*/  FFMA R25, R25, R15, R12 ;  /* 0x0000000f19197223 */ /* 0x000fca000000000c */
[----:B------:R0:W-:Y:S05]  /*62d0*/  @P4 STG.E desc[UR16][R160.64+0x200], R25 ;  /* 0x00020019a0004986 */ /* 0x0001ea000c101910 */
[----:B------:R-:W-:Y:S05]  /*62e0*/  @!P2 BRA `(.L_x_150) ;  /* 0x000000000004a947 */ /* 0x000fea0003800000 */
[----:B------:R0:W5:Y:S02]  /*62f0*/  LDG.E.LTC128B R7, desc[UR16][R158.64+0x220] ;  /* 0x000220109e077981 */ /* 0x000164000c1e1920 */
.L_x_150:
[----:B------:R-:W-:Y:S05]  /*6300*/  BSYNC B1 ;  /* 0x0000000000017941 */ /* 0x000fea0003800000 */
.L_x_149:
[----:B0----5:R-:W-:Y:S01]  /*6310*/  FMUL R5, R7, R14 ;  /* 0x0000000e07057220 */ /* 0x021fe20000400000 */
[----:B------:R-:W-:Y:S01]  /*6320*/  ISETP.GT.AND P4, PT, R11, 0x1, P1 ;  /* 0x000000010b00780c */ /* 0x000fe20000f84270 */
[----:B------:R-:W-:Y:S02]  /*6330*/  BSSY B1, `(.L_x_151) ;  /* 0x0000005000017945 */ /* 0x000fe40003800000 */
[----:B------:R-:W-:-:S05]  /*6340*/  FFMA R5, R26, R15, R5 ;  /* 0x0000000f1a057223 */ /* 0x000fca0000000005 */
[----:B------:R0:W-:Y:S05]  /*6350*/  @P2 STG.E desc[UR16][R20.64+0x220], R5 ;  /* 0x0002200514002986 */ /* 0x0001ea000c101910 */
[----:B------:R-:W-:Y:S05]  /*6360*/  @!P4 BRA `(.L_x_152) ;  /* 0x000000000004c947 */ /* 0x000fea0003800000 */
[----:B------:R0:W5:Y:S02]  /*6370*/  LDG.E.LTC128B R7, desc[UR16][R88.64+0x220] ;  /* 0x0002201058077981 */ /* 0x000164000c1e1920 */
.L_x_152:
[----:B------:R-:W-:Y:S05]  /*6380*/  BSYNC B1 ;  /* 0x0000000000017941 */ /* 0x000fea0003800000 */
.L_x_151:
[----:B-----5:R-:W-:Y:S01]  /*6390*/  FMUL R12, R7, R14 ;  /* 0x0000000e070c7220 */ /* 0x020fe20000400000 */
[----:B------:R-:W-:Y:S01]  /*63a0*/  ISETP.GT.AND P2, PT, R11, 0x8, P0 ;  /* 0x000000080b00780c */ /* 0x000fe20000744270 */
[----:B------:R-:W-:Y:S02]  /*63b0*/  BSSY B1, `(.L_x_153) ;  /* 0x0000005000017945 */ /* 0x000fe40003800000 */
[----:B------:R-:W-:-:S05]  /*63c0*/  FFMA R27, R27, R15, R12 ;  /* 0x0000000f1b1b7223 */ /* 0x000fca000000000c */
[----:B------:R0:W-:Y:S05]  /*63d0*/  @P4 STG.E desc[UR16][R160.64+0x220], R27 ;  /* 0x0002201ba0004986 */ /* 0x0001ea000c101910 */
[----:B------:R-:W-:Y:S05]  /*63e0*/  @!P2 BRA `(.L_x_154) ;  /* 0x000000000004a947 */ /* 0x000fea0003800000 */
[----:B------:R0:W5:Y:S02]  /*63f0*/  LDG.E.LTC128B R7, desc[UR16][R90.64+0x200] ;  /* 0x000200105a077981 */ /* 0x000164000c1e1920 */
.L_x_154:
[----:B------:R-:W-:Y:S05]  /*6400*/  BSYNC B1 ;  /* 0x0000000000017941 */ /* 0x000fea0003800000 */
.L_x_153:
[----:B0----5:R-:W-:Y:S01]  /*6410*/  FMUL R5, R7, R14 ;  /* 0x0000000e07057220 */ /* 0x021fe20000400000 */
[----:B------:R-:W-:Y:S01]  /*6420*/  ISETP.GT.AND P4, PT, R11, 0x9, P0 ;  /* 0x000000090b00780c */ /* 0x000fe20000784270 */
[----:B------:R-:W-:Y:S02]  /*6430*/  BSSY B1, `(.L_x_155) ;  /* 0x0000005000017945 */ /* 0x000fe40003800000 */
[----:B------:R-:W-:-:S05]  /*6440*/  FFMA R5, R28, R15, R5 ;  /* 0x0000000f1c057223 */ /* 0x000fca0000000005 */
[----:B------:R0:W-:Y:S05]  /*6450*/  @P2 STG.E desc[UR16][R162.64+0x200], R5 ;  /* 0x00020005a2002986 */ /* 0x0001ea000c101910 */
[----:B------:R-:W-:Y:S05]  /*6460*/  @!P4 BRA `(.L_x_156) ;  /* 0x000000000004c947 */ /* 0x000fea0003800000 */
[----:B------:R0:W5:Y:S02]  /*6470*/  LDG.E.LTC128B R7, desc[UR16][R164.64+0x200] ;  /* 0x00020010a4077981 */ /* 0x000164000c1e1920 */
.L_x_156:
[----:B------:R-:W-:Y:S05]  /*6480*/  BSYNC B1 ;  /* 0x0000000000017941 */ /* 0x000fea0003800000 */
.L_x_155:
[----:B-----5:R-:W-:Y:S01]  /*6490*/  FMUL R12, R7, R14 ;  /* 0x0000000e070c7220 */ /* 0x020fe20000400000 */
[----:B------:R-:W-:Y:S01]  /*64a0*/  ISETP.GT.AND P2, PT, R11, 0x8, P1 ;  /* 0x000000080b00780c */ /* 0x000fe20000f44270 */
[----:B------:R-:W-:Y:S02]  /*64b0*/  BSSY B1, `(.L_x_157) ;  /* 0x0000005000017945 */ /* 0x000fe40003800000 */
[----:B------:R-:W-:-:S05]  /*64c0*/  FFMA R29, R29, R15, R12 ;  /* 0x0000000f1d1d7223 */ /* 0x000fca000000000c */
[----:B------:R0:W-:Y:S05]  /*64d0*/  @P4 STG.E desc[UR16][R166.64+0x200], R29 ;  /* 0x0002001da6004986 */ /* 0x0001ea000c101910 */
[----:B------:R-:W-:Y:S05]  /*64e0*/  @!P2 BRA `(.L_x_158) ;  /* 0x000000000004a947 */ /* 0x000fea0003800000 */
[----:B------:R0:W5:Y:S02]  /*64f0*/  LDG.E.LTC128B R7, desc[UR16][R90.64+0x220] ;  /* 0x000220105a077981 */ /* 0x000164000c1e1920 */
.L_x_158:
[----:B------:R-:W-:Y:S05]  /*6500*/  BSYNC B1 ;  /* 0x0000000000017941 */ /* 0x000fea0003800000 */
.L_x_157:
[----:B0----5:R-:W-:Y:S01]  /*6510*/  FMUL R5, R7, R14 ;  /* 0x0000000e07057220 */ /* 0x021fe20000400000 */
[----:B------:R-:W-:Y:S01]  /*6520*/  ISETP.GT.AND P4, PT, R11, 0x9, P1 ;  /* 0x000000090b00780c */ /* 0x000fe20000f84270 */
[----:B------:R-:W-:Y:S02]  /*6530*/  BSSY B1, `(.L_x_159) ;  /* 0x0000005000017945 */ /* 0x000fe40003800000 */
[----:B------:R-:W-:-:S05]  /*6540*/  FFMA R5, R30, R15, R5 ;  /* 0x0000000f1e057223 */ /* 0x000fca0000000005 */
[----:B------:R0:W-:Y:S05]  /*6550*/  @P2 STG.E desc[UR16][R162.64+0x220], R5 ;  /* 0x00022005a2002986 */ /* 0x0001ea000c101910 */
[----:B------:R-:W-:Y:S05]  /*6560*/  @!P4 BRA `(.L_x_160) ;  /* 0x000000000004c947 */ /* 0x000fea0003800000 */
[----:B------:R0:W5:Y:S02]  /*6570*/  LDG.E.LTC128B R7, desc[UR16][R164.64+0x220] ;  /* 0x00022010a4077981 */ /* 0x000164000c1e1920 */
.L_x_160:
[----:B------:R-:W-:Y:S05]  /*6580*/  BSYNC B1 ;  /* 0x0000000000017941 */ /* 0x000fea0003800000 */
.L_x_159:
[----:B-----5:R-:W-:Y:S01]  /*6590*/  FMUL R12, R7, R14 ;  /* 0x0000000e070c7220 */ /* 0x020fe20000400000 */
[----:B------:R-:W-:Y:S01]  /*65a0*/  ISETP.GT.AND P2, PT, R11, 0x10, P0 ;  /* 0x000000100b00780c */ /* 0x000fe20000744270 */
[----:B------:R-:W-:Y:S02]  /*65b0*/  BSSY B1, `(.L_x_161) ;  /* 0x0000005000017945 */ /* 0x000fe40003800000 */
[----:B------:R-:W-:-:S05]  /*65c0*/  FFMA R31, R31, R15, R12 ;  /* 0x0000000f1f1f7223 */ /* 0x000fca000000000c */
[----:B------:R0:W-:Y:S05]  /*65d0*/  @P4 STG.E desc[UR16][R166.64+0x220], R31 ;  /* 0x0002201fa6004986 */ /* 0x0001ea000c101910 */
[----:B------:R-:W-:Y:S05]  /*65e0*/  @!P2 BRA `(.L_x_162) ;  /* 0x000000000004a947 */ /* 0x000fea0003800000 */
[----:B------:R0:W5:Y:S02]  /*65f0*/  LDG.E.LTC128B R7, desc[UR16][R96.64+0x200] ;  /* 0x0002001060077981 */ /* 0x000164000c1e1920 */
.L_x_162:
[----:B------:R-:W-:Y:S05]  /*6600*/  BSYNC B1 ;  /* 0x0000000000017941 */ /* 0x000fea0003800000 */
.L_x_161:
[----:B0----5:R-:W-:Y:S01]  /*6610*/  FMUL R5, R7, R14 ;  /* 0x0000000e07057220 */ /* 0x021fe20000400000 */
[----:B------:R-:W-:Y:S01]  /*6620*/  ISETP.GT.AND P4, PT, R11, 0x11, P0 ;  /* 0x000000110b00780c */ /* 0x000fe20000784270 */
[----:B------:R-:W-:Y:S02]  /*6630*/  BSSY B1, `(.L_x_163) ;  /* 0x0000005000017945 */ /* 0x000fe40003800000 */
[----:B------:R-:W-:-:S05]  /*6640*/  FFMA R5, R32, R15, R5 ;  /* 0x0000000f20057223 */ /* 0x000fca0000000005 */
[----:B------:R0:W-:Y:S05]  /*6650*/  @P2 STG.E desc[UR16][R92.64+0x200], R5 ;  /* 0x000200055c002986 */ /* 0x0001ea000c101910 */
[----:B------:R-:W-:Y:S05]  /*6660*/  @!P4 BRA `(.L_x_164) ;  /* 0x000000000004c947 */ /* 0x000fea0003800000 */
[----:B------:R0:W5:Y:S02]  /*6670*/  LDG.E.LTC128B R7, desc[UR16][R94.64+0x200] ;  /* 0x000200105e077981 */ /* 0x000164000c1e1920 */
.L_x_164:
[----:B------:R-:W-:Y:S05]  /*6680*/  BSYNC B1 ;  /* 0x0000000000017941 */ /* 0x000fea0003800000 */
.L_x_163:
[----:B-----5:R-:W-:Y:S01]  /*6690*/  FMUL R12, R7, R14 ;  /* 0x0000000e070c7220 */ /* 0x020fe20000400000 */
[----:B------:R-:W-:Y:S01]  /*66a0*/  ISETP.GT.AND P2, PT, R11, 0x10, P1 ;  /* 0x000000100b00780c */ /* 0x000fe20000f44270 */
[----:B------:R-:W-:Y:S02]  /*66b0*/  BSSY B1, `(.L_x_165) ;  /* 0x0000005000017945 */ /* 0x000fe40003800000 */
[----:B------:R-:W-:-:S05]  /*66c0*/  FFMA R33, R33, R15, R12 ;  /* 0x0000000f21217223 */ /* 0x000fca000000000c */
[----:B------:R0:W-:Y:S05]  /*66d0*/  @P4 STG.E desc[UR16][R168.64+0x200], R33 ;  /* 0x00020021a8004986 */ /* 0x0001ea000c101910 */
[----:B------:R-:W-:Y:S05]  /*66e0*/  @!P2 BRA `(.L_x_166) ;  /* 0x000000000004a947 */ /* 0x000fea0003800000 */
[----:B------:R0:W5:Y:S02]  /*66f0*/  LDG.E.LTC128B R7, desc[UR16][R96.64+0x220] ;  /* 0x0002201060077981 */ /* 0x000164000c1e1920 */
.L_x_166:
[----:B------:R-:W-:Y:S05]  /*6700*/  BSYNC B1 ;  /* 0x0000000000017941 */ /* 0x000fea0003800000 */
.L_x_165:
[----:B0----5:R-:W-:Y:S01]  /*6710*/  FMUL R5, R7, R14 ;  /* 0x0000000e07057220 */ /* 0x021fe20000400000 */
[----:B------:R-:W-:Y:S01]  /*6720*/  ISETP.GT.AND P4, PT, R11, 0x11, P1 ;  /* 0x000000110b00780c */ /* 0x000fe20000f84270 */
[----:B------:R-:W-:Y:S02]  /*6730*/  BSSY B1, `(.L_x_167) ;  /* 0x0000005000017945 */ /* 0x000fe40003800000 */
[----:B------:R-:W-:-:S05]  /*6740*/  FFMA R5, R34, R15, R5 ;  /* 0x0000000f22057223 */ /* 0x000fca0000000005 */
[----:B------:R0:W-:Y:S05]  /*6750*/  @P2 STG.E desc[UR16][R92.64+0x220], R5 ;  /* 0x000220055c002986 */ /* 0x0001ea000c101910 */
[----:B------:R-:W-:Y:S05]  /*6760*/  @!P4 BRA `(.L_x_168) ;  /* 0x000000000004c947 */ /* 0x000fea0003800000 */
[----:B------:R0:W5:Y:S02]  /*6770*/  LDG.E.LTC128B R7, desc[UR16][R94.64+0x220] ;  /* 0x000220105e077981 */ /* 0x000164000c1e1920 */
.L_x_168:
[----:B------:R-:W-:Y:S05]  /*6780*/  BSYNC B1 ;  /* 0x0000000000017941 */ /* 0x000fea0003800000 */
.L_x_167:
[----:B-----5:R-:W-:Y:S01]  /*6790*/  FMUL R12, R7, R14 ;  /* 0x0000000e070c7220 */ /* 0x020fe20000400000 */
[----:B------:R-:W-:Y:S01]  /*67a0*/  ISETP.GT.AND P2, PT, R11, 0x18, P0 ;  /* 0x000000180b00780c */ /* 0x000fe20000744270 */
[----:B------:R-:W-:Y:S02]  /*67b0*/  BSSY B1, `(.L_x_169) ;  /* 0x0000005000017945 */ /* 0x000fe40003800000 */
[----:B------:R-:W-:-:S05]  /*67c0*/  FFMA R35, R35, R15, R12 ;  /* 0x0000000f23237223 */ /* 0x000fca000000000c */
[----:B------:R0:W-:Y:S05]  /*67d0*/  @P4 STG.E desc[UR16][R168.64+0x220], R35 ;  /* 0x00022023a8004986 */ /* 0x0001ea000c101910 */
[----:B------:R-:W-:Y:S05]  /*67e0*/  @!P2 BRA `(.L_x_170) ;  /* 0x000000000004a947 */ /* 0x000fea0003800000 */
[----:B------:R0:W5:Y:S02]  /*67f0*/  LDG.E.LTC128B R7, desc[UR16][R98.64+0x200] ;  /* 0x0002001062077981 */ /* 0x000164000c1e1920 */
.L_x_170:
[----:B------:R-:W-:Y:S05]  /*6800*/  BSYNC B1 ;  /* 0x0000000000017941 */ /* 0x000fea0003800000 */
.L_x_169:
[----:B0----5:R-:W-:Y:S01]  /*6810*/  FMUL R5, R7, R14 ;  /* 0x0000000e07057220 */ /* 0x021fe20000400000 */
[----:B------:R-:W-:Y:S01]  /*6820*/  ISETP.GT.AND P4, PT, R11, 0x19, P0 ;  /* 0x000000190b00780c */ /* 0x000fe20000784270 */
[----:B------:R-:W-:Y:S02]  /*6830*/  BSSY B1, `(.L_x_171) ;  /* 0x0000005000017945 */ /* 0x000fe40003800000 */
[----:B------:R-:W-:-:S05]  /*6840*/  FFMA R5, R36, R15, R5 ;  /* 0x0000000f24057223 */ /* 0x000fca0000000005 */
[----:B------:R0:W-:Y:S05]  /*6850*/  @P2 STG.E desc[UR16][R172.64+0x200], R5 ;  /* 0x00020005ac002986 */ /* 0x0001ea000c101910 */
[----:B------:R-:W-:Y:S05]  /*6860*/  @!P4 BRA `(.L_x_172) ;  /* 0x000000000004c947 */ /* 0x000fea0003800000 */
[----:B------:R0:W5:Y:S02]  /*6870*/  LDG.E.LTC128B R7, desc[UR16][R100.64+0x200] ;  /* 0x0002001064077981 */ /* 0x000164000c1e1920 */
.L_x_172:
[----:B------:R-:W-:Y:S05]  /*6880*/  BSYNC B1 ;  /* 0x0000000000017941 */ /* 0x000fea0003800000 */
.L_x_171:
[----:B-----5:R-:W-:Y:S01]  /*6890*/  FMUL R12, R7, R14 ;  /* 0x0000000e070c7220 */ /* 0x020fe20000400000 */
[----:B------:R-:W-:Y:S01]  /*68a0*/  ISETP.GT.AND P2, PT, R11, 0x18, P1 ;  /* 0x000000180b00780c */ /* 0x000fe20000f44270 */
[----:B------:R-:W-:Y:S02]  /*68b0*/  BSSY B1, `(.L_x_173) ;  /* 0x0000005000017945 */ /* 0x000fe40003800000 */
[----:B------:R-:W-:-:S05]  /*68c0*/  FFMA R37, R37, R15, R12 ;  /* 0x0000000f25257223 */ /* 0x000fca000000000c */
[----:B------:R0:W-:Y:S05]  /*68d0*/  @P4 STG.E desc[UR16][R170.64+0x200], R37 ;  /* 0x00020025aa004986 */ /* 0x0001ea000c101910 */
[----:B------:R-:W-:Y:S05]  /*68e0*/  @!P2 BRA `(.L_x_174) ;  /* 0x000000000004a947 */ /* 0x000fea0003800000 */
[----:B------:R0:W5:Y:S02]  /*68f0*/  LDG.E.LTC128B R7, desc[UR16][R98.64+0x220] ;  /* 0x0002201062077981 */ /* 0x000164000c1e1920 */
.L_x_174:
[----:B------:R-:W-:Y:S05]  /*6900*/  BSYNC B1 ;  /* 0x0000000000017941 */ /* 0x000fea0003800000 */
.L_x_173:
[----:B0----5:R-:W-:Y:S01]  /*6910*/  FMUL R5, R7, R14 ;  /* 0x0000000e07057220 */ /* 0x021fe20000400000 */
[----:B------:R-:W-:Y:S01]  /*6920*/  ISETP.GT.AND P4, PT, R11, 0x19, P1 ;  /* 0x000000190b00780c */ /* 0x000fe20000f84270 */
[----:B------:R-:W-:Y:S02]  /*6930*/  BSSY B1, `(.L_x_175) ;  /* 0x0000005000017945 */ /* 0x000fe40003800000 */
[----:B------:R-:W-:-:S05]  /*6940*/  FFMA R5, R38, R15, R5 ;  /* 0x0000000f26057223 */ /* 0x000fca0000000005 */
[----:B------:R0:W-:Y:S05]  /*6950*/  @P2 STG.E desc[UR16][R172.64+0x220], R5 ;  /* 0x00022005ac002986 */ /* 0x0001ea000c101910 */
[----:B------:R-:W-:Y:S05]  /*6960*/  @!P4 BRA `(.L_x_176) ;  /* 0x000000000004c947 */ /* 0x000fea0003800000 */
[----:B------:R0:W5:Y:S02]  /*6970*/  LDG.E.LTC128B R7, desc[UR16][R100.64+0x220] ;  /* 0x0002201064077981 */ /* 0x000164000c1e1920 */
.L_x_176:
[----:B------:R-:W-:Y:S05]  /*6980*/  BSYNC B1 ;  /* 0x0000000000017941 */ /* 0x000fea0003800000 */
.L_x_175:
[----:B-----5:R-:W-:Y:S01]  /*6990*/  FMUL R12, R7, R14 ;  /* 0x0000000e070c7220 */ /* 0x020fe20000400000 */
[----:B------:R-:W-:Y:S01]  /*69a0*/  ISETP.GT.AND P2, PT, R11, 0x20, P0 ;  /* 0x000000200b00780c */ /* 0x000fe20000744270 */
[----:B------:R-:W-:Y:S02]  /*69b0*/  BSSY B1, `(.L_x_177) ;  /* 0x0000005000017945 */ /* 0x000fe40003800000 */
[----:B------:R-:W-:-:S05]  /*69c0*/  FFMA R39, R39, R15, R12 ;  /* 0x0000000f27277223 */ /* 0x000fca000000000c */
[----:B------:R0:W-:Y:S05]  /*69d0*/  @P4 STG.E desc[UR16][R170.64+0x220], R39 ;  /* 0x00022027aa004986 */ /* 0x0001ea000c101910 */
[----:B------:R-:W-:Y:S05]  /*69e0*/  @!P2 BRA `(.L_x_178) ;  /* 0x000000000004a947 */ /* 0x000fea0003800000 */
[----:B------:R0:W5:Y:S02]  /*69f0*/  LDG.E.LTC128B R7, desc[UR16][R174.64+0x200] ;  /* 0x00020010ae077981 */ /* 0x000164000c1e1920 */
.L_x_178:
[----:B------:R-:W-:Y:S05]  /*6a00*/  BSYNC B1 ;  /* 0x0000000000017941 */ /* 0x000fea0003800000 */
.L_x_177:
[----:B0----5:R-:W-:Y:S01]  /*6a10*/  FMUL R5, R7, R14 ;  /* 0x0000000e07057220 */ /* 0x021fe20000400000 */
[----:B------:R-:W-:Y:S01]  /*6a20*/  ISETP.GT.AND P4, PT, R11, 0x21, P0 ;  /* 0x000000210b00780c */ /* 0x000fe20000784270 */
[----:B------:R-:W-:Y:S02]  /*6a30*/  BSSY B1, `(.L_x_179) ;  /* 0x0000005000017945 */ /* 0x000fe40003800000 */
[----:B------:R-:W-:-:S05]  /*6a40*/  FFMA R5, R40, R15, R5 ;  /* 0x0000000f28057223 */ /* 0x000fca0000000005 */
[----:B------:R0:W-:Y:S05]  /*6a50*/  @P2 STG.E desc[UR16][R102.64+0x200], R5 ;  /* 0x0002000566002986 */ /* 0x0001ea000c101910 */
[----:B------:R-:W-:Y:S05]  /*6a60*/  @!P4 BRA `(.L_x_180) ;  /* 0x000000000004c947 */ /* 0x000fea0003800000 */
[----:B------:R0:W5:Y:S02]  /*6a70*/  LDG.E.LTC128B R7, desc[UR16][R104.64+0x200] ;  /* 0x0002001068077981 */ /* 0x000164000c1e1920 */
.L_x_180:
[----:B------:R-:W-:Y:S05]  /*6a80*/  BSYNC B1 ;  /* 0x0000000000017941 */ /* 0x000fea0003800000 */
.L_x_179:
[----:B-----5:R-:W-:Y:S01]  /*6a90*/  FMUL R12, R7, R14 ;  /* 0x0000000e070c7220 */ /* 0x020fe20000400000 */
[----:B------:R-:W-:Y:S01]  /*6aa0*/  ISETP.GT.AND P2, PT, R11, 0x20, P1 ;  /* 0x000000200b00780c */ /* 0x000fe20000f44270 */
[----:B------:R-:W-:Y:S02]  /*6ab0*/  BSSY B1, `(.L_x_181) ;  /* 0x0000005000017945 */ /* 0x000fe40003800000 */
[----:B------:R-:W-:-:S05]  /*6ac0*/  FFMA R41, R41, R15, R12 ;  /* 0x0000000f29297223 */ /* 0x000fca000000000c */
[----:B------:R0:W-:Y:S05]  /*6ad0*/  @P4 STG.E desc[UR16][R176.64+0x200], R41 ;  /* 0x00020029b0004986 */ /* 0x0001ea000c101910 */
[----:B------:R-:W-:Y:S05]  /*6ae0*/  @!P2 BRA `(.L_x_182) ;  /* 0x000000000004a947 */ /* 0x000fea0003800000 */
[----:B------:R0:W5:Y:S02]  /*6af0*/  LDG.E.LTC128B R7, desc[UR16][R174.64+0x220] ;  /* 0x00022010ae077981 */ /* 0x000164000c1e1920 */
.L_x_182:
[----:B------:R-:W-:Y:S05]  /*6b00*/  BSYNC B1 ;  /* 0x0000000000017941 */ /* 0x000fea0003800000 */
.L_x_181:
[----:B0----5:R-:W-:Y:S01]  /*6b10*/  FMUL R5, R7, R14 ;  /* 0x0000000e07057220 */ /* 0x021fe20000400000 */
[----:B------:R-:W-:Y:S01]  /*6b20*/  ISETP.GT.AND P4, PT, R11, 0x21, P1 ;  /* 0x000000210b00780c */ /* 0x000fe20000f84270 */
[----:B------:R-:W-:Y:S02]  /*6b30*/  BSSY B1, `(.L_x_183) ;  /* 0x0000005000017945 */ /* 0x000fe40003800000 */
[----:B------:R-:W-:-:S05]  /*6b40*/  FFMA R5, R42, R15, R5 ;  /* 0x0000000f2a057223 */ /* 0x000fca0000000005 */
[----:B------:R0:W-:Y:S05]  /*6b50*/  @P2 STG.E desc[UR16][R102.64+0x220], R5 ;  /* 0x0002200566002986 */ /* 0x0001ea000c101910 */
[----:B------:R-:W-:Y:S05]  /*6b60*/  @!P4 BRA `(.L_x_184) ;  /* 0x000000000004c947 */ /* 0x000fea0003800000 */
[----:B------:R0:W5:Y:S02]  /*6b70*/  LDG.E.LTC128B R7, desc[UR16][R104.64+0x220] ;  /* 0x0002201068077981 */ /* 0x000164000c1e1920 */
.L_x_184:
[----:B------:R-:W-:Y:S05]  /*6b80*/  BSYNC B1 ;  /* 0x0000000000017941 */ /* 0x000fea0003800000 */
.L_x_183:
[----:B-----5:R-:W-:Y:S01]  /*6b90*/  FMUL R12, R7, R14 ;  /* 0x0000000e070c7220 */ /* 0x020fe20000400000 */
[----:B------:R-:W-:Y:S01]  /*6ba0*/  ISETP.GT.AND P2, PT, R11, 0x28, P0 ;  /* 0x000000280b00780c */ /* 0x000fe20000744270 */
[----:B------:R-:W-:Y:S02]  /*6bb0*/  BSSY B1, `(.L_x_185) ;  /* 0x0000005000017945 */ /* 0x000fe40003800000 */
[----:B------:R-:W-:-:S05]  /*6bc0*/  FFMA R43, R43, R15, R12 ;  /* 0x0000000f2b2b7223 */ /* 0x000fca000000000c */
[----:B------:R0:W-:Y:S05]  /*6bd0*/  @P4 STG.E desc[UR16][R176.64+0x220], R43 ;  /* 0x0002202bb0004986 */ /* 0x0001ea000c101910 */
[----:B------:R-:W-:Y:S05]  /*6be0*/  @!P2 BRA `(.L_x_186) ;  /* 0x000000000004a947 */ /* 0x000fea0003800000 */
[----:B------:R0:W5:Y:S02]  /*6bf0*/  LDG.E.LTC128B R7, desc[UR16][R178.64+0x200] ;  /* 0x00020010b2077981 */ /* 0x000164000c1e1920 */
.L_x_186:
[----:B------:R-:W-:Y:S05]  /*6c00*/  BSYNC B1 ;  /* 0x0000000000017941 */ /* 0x000fea0003800000 */
.L_x_185:
[----:B0----5:R-:W-:Y:S01]  /*6c10*/  FMUL R5, R7, R14 ;  /* 0x0000000e07057220 */ /* 0x021fe20000400000 */
[----:B------:R-:W-:Y:S01]  /*6c20*/  ISETP.GT.AND P4, PT, R11, 0x29, P0 ;  /* 0x000000290b00780c */ /* 0x000fe20000784270 */
[----:B------:R-:W-:Y:S02]  /*6c30*/  BSSY B1, `(.L_x_187) ;  /* 0x0000005000017945 */ /* 0x000fe40003800000 */
[----:B------:R-:W-:-:S05]  /*6c40*/  FFMA R5, R44, R15, R5 ;  /* 0x0000000f2c057223 */ /* 0x000fca0000000005 */
[----:B------:R0:W-:Y:S05]  /*6c50*/  @P2 STG.E desc[UR16][R106.64+0x200], R5 ;  /* 0x000200056a002986 */ /* 0x0001ea000c101910 */
[----:B------:R-:W-:Y:S05]  /*6c60*/  @!P4 BRA `(.L_x_188) ;  /* 0x000000000004c947 */ /* 0x000fea0003800000 */
[----:B------:R0:W5:Y:S02]  /*6c70*/  LDG.E.LTC128B R7, desc[UR16][R108.64+0x200] ;  /* 0x000200106c077981 */ /* 0x000164000c1e1920 */
.L_x_188:
[----:B------:R-:W-:Y:S05]  /*6c80*/  BSYNC B1 ;  /* 0x0000000000017941 */ /* 0x000fea0003800000 */
.L_x_187:
[----:B-----5:R-:W-:Y:S01]  /*6c90*/  FMUL R12, R7, R14 ;  /* 0x0000000e070c7220 */ /* 0x020fe20000400000 */
[----:B------:R-:W-:Y:S01]  /*6ca0*/  ISETP.GT.AND P2, PT, R11, 0x28, P1 ;  /* 0x000000280b00780c */ /* 0x000fe20000f44270 */
[----:B------:R-:W-:Y:S02]  /*6cb0*/  BSSY B1, `(.L_x_189) ;  /* 0x0000005000017945 */ /* 0x000fe40003800000 */
[----:B------:R-:W-:-:S05]  /*6cc0*/  FFMA R45, R45, R15, R12 ;  /* 0x0000000f2d2d7223 */ /* 0x000fca000000000c */
[----:B------:R0:W-:Y:S05]  /*6cd0*/  @P4 STG.E desc[UR16][R180.64+0x200], R45 ;  /* 0x0002002db4004986 */ /* 0x0001ea000c101910 */
[----:B------:R-:W-:Y:S05]  /*6ce0*/  @!P2 BRA `(.L_x_190) ;  /* 0x000000000004a947 */ /* 0x000fea0003800000 */
[----:B------:R0:W5:Y:S02]  /*6cf0*/  LDG.E.LTC128B R7, desc[UR16][R178.64+0x220] ;  /* 0x00022010b2077981 */ /* 0x000164000c1e1920 */
.L_x_190:
[----:B------:R-:W-:Y:S05]  /*6d00*/  BSYNC B1 ;  /* 0x0000000000017941 */ /* 0x000fea0003800000 */
.L_x_189:
[----:B0----5:R-:W-:Y:S01]  /*6d10*/  FMUL R5, R7, R14 ;  /* 0x0000000e07057220 */ /* 0x021fe20000400000 */
[----:B------:R-:W-:Y:S01]  /*6d20*/  ISETP.GT.AND P4, PT, R11, 0x29, P1 ;  /* 0x000000290b00780c */ /* 0x000fe20000f84270 */
[----:B------:R-:W-:Y:S02]  /*6d30*/  BSSY B1, `(.L_x_191) ;  /* 0x0000005000017945 */ /* 0x000fe40003800000 */
[----:B------:R-:W-:-:S05]  /*6d40*/  FFMA R5, R46, R15, R5 ;  /* 0x0000000f2e057223 */ /* 0x000fca0000000005 */
[----:B------:R0:W-:Y:S05]  /*6d50*/  @P2 STG.E desc[UR16][R106.64+0x220], R5 ;  /* 0x000220056a002986 */ /* 0x0001ea000c101910 */
[----:B------:R-:W-:Y:S05]  /*6d60*/  @!P4 BRA `(.L_x_192) ;  /* 0x000000000004c947 */ /* 0x000fea0003800000 */
[----:B------:R0:W5:Y:S02]  /*6d70*/  LDG.E.LTC128B R7, desc[UR16][R108.64+0x220] ;  /* 0x000220106c077981 */ /* 0x000164000c1e1920 */
.L_x_192:
[----:B------:R-:W-:Y:S05]  /*6d80*/  BSYNC B1 ;  /* 0x0000000000017941 */ /* 0x000fea0003800000 */
.L_x_191:
[----:B-----5:R-:W-:Y:S01]  /*6d90*/  FMUL R12, R7, R14 ;  /* 0x0000000e070c7220 */ /* 0x020fe20000400000 */
[----:B------:R-:W-:Y:S01]  /*6da0*/  ISETP.GT.AND P2, PT, R11, 0x30, P0 ;  /* 0x000000300b00780c */ /* 0x000fe20000744270 */
[----:B------:R-:W-:Y:S02]  /*6db0*/  BSSY B1, `(.L_x_193) ;  /* 0x0000005000017945 */ /* 0x000fe40003800000 */
[----:B------:R-:W-:-:S05]  /*6dc0*/  FFMA R47, R47, R15, R12 ;  /* 0x0000000f2f2f7223 */ /* 0x000fca000000000c */
[----:B------:R0:W-:Y:S05]  /*6dd0*/  @P4 STG.E desc[UR16][R180.64+0x220], R47 ;  /* 0x0002202fb4004986 */ /* 0x0001ea000c101910 */
[----:B------:R-:W-:Y:S05]  /*6de0*/  @!P2 BRA `(.L_x_194) ;  /* 0x000000000004a947 */ /* 0x000fea0003800000 */
[----:B------:R0:W5:Y:S02]  /*6df0*/  LDG.E.LTC128B R7, desc[UR16][R110.64+0x200] ;  /* 0x000200106e077981 */ /* 0x000164000c1e1920 */
.L_x_194:
[----:B------:R-:W-:Y:S05]  /*6e00*/  BSYNC B1 ;  /* 0x0000000000017941 */ /* 0x000fea0003800000 */
.L_x_193:
[----:B0----5:R-:W-:Y:S01]  /*6e10*/  FMUL R5, R7, R14 ;  /* 0x0000000e07057220 */ /* 0x021fe20000400000 */
[----:B------:R-:W-:Y:S01]  /*6e20*/  ISETP.GT.AND P4, PT, R11, 0x31, P0 ;  /* 0x000000310b00780c */ /* 0x000fe20000784270 */
[----:B------:R-:W-:Y:S02]  /*6e30*/  BSSY B1, `(.L_x_195) ;  /* 0x0000005000017945 */ /* 0x000fe40003800000 */
[----:B------:R-:W-:-:S05]  /*6e40*/  FFMA R5, R48, R15, R5 ;  /* 0x0000000f30057223 */ /* 0x000fca0000000005 */
[----:B------:R0:W-:Y:S05]  /*6e50*/  @P2 STG.E desc[UR16][R184.64+0x200], R5 ;  /* 0x00020005b8002986 */ /* 0x0001ea000c101910 */
[----:B------:R-:W-:Y:S05]  /*6e60*/  @!P4 BRA `(.L_x_196) ;  /* 0x000000000004c947 */ /* 0x000fea0003800000 */
[----:B------:R0:W5:Y:S02]  /*6e70*/  LDG.E.LTC128B R7, desc[UR16][R112.64+0x200] ;  /* 0x0002001070077981 */ /* 0x000164000c1e1920 */
.L_x_196:
[----:B------:R-:W-:Y:S05]  /*6e80*/  BSYNC B1 ;  /* 0x0000000000017941 */ /* 0x000fea0003800000 */
.L_x_195:
[----:B-----5:R-:W-:Y:S01]  /*6e90*/  FMUL R12, R7, R14 ;  /* 0x0000000e070c7220 */ /* 0x020fe20000400000 */
[----:B------:R-:W-:Y:S01]  /*6ea0*/  ISETP.GT.AND P2, PT, R11, 0x30, P1 ;  /* 0x000000300b00780c */ /* 0x000fe20000f44270 */
[----:B------:R-:W-:Y:S02]  /*6eb0*/  BSSY B1, `(.L_x_197) ;  /* 0x0000005000017945 */ /* 0x000fe40003800000 */
[----:B------:R-:W-:-:S05]  /*6ec0*/  FFMA R49, R49, R15, R12 ;  /* 0x0000000f31317223 */ /* 0x000fca000000000c */
[----:B------:R0:W-:Y:S05]  /*6ed0*/  @P4 STG.E desc[UR16][R182.64+0x200], R49 ;  /* 0x00020031b6004986 */ /* 0x0001ea000c101910 */
[----:B------:R-:W-:Y:S05]  /*6ee0*/  @!P2 BRA `(.L_x_198) ;  /* 0x000000000004a947 */ /* 0x000fea0003800000 */
[----:B------:R0:W5:Y:S02]  /*6ef0*/  LDG.E.LTC128B R7, desc[UR16][R110.64+0x220] ;  /* 0x000220106e077981 */ /* 0x000164000c1e1920 */
.L_x_198:
[----:B------:R-:W-:Y:S05]  /*6f00*/  BSYNC B1 ;  /* 0x0000000000017941 */ /* 0x000fea0003800000 */
.L_x_197:
[----:B0----5:R-:W-:Y:S01]  /*6f10*/  FMUL R5, R7, R14 ;  /* 0x0000000e07057220 */ /* 0x021fe20000400000 */
[----:B------:R-:W-:Y:S01]  /*6f20*/  ISETP.GT.AND P4, PT, R11, 0x31, P1 ;  /* 0x000000310b00780c */ /* 0x000fe20000f84270 */
[----:B------:R-:W-:Y:S02]  /*6f30*/  BSSY B1, `(.L_x_199) ;  /* 0x0000005000017945 */ /* 0x000fe40003800000 */
[----:B------:R-:W-:-:S05]  /*6f40*/  FFMA R5, R50, R15, R5 ;  /* 0x0000000f32057223 */ /* 0x000fca0000000005 */
[----:B------:R0:W-:Y:S05]  /*6f50*/  @P2 STG.E desc[UR16][R184.64+0x220], R5 ;  /* 0x00022005b8002986 */ /* 0x0001ea000c101910 */
[----:B------:R-:W-:Y:S05]  /*6f60*/  @!P4 BRA `(.L_x_200) ;  /* 0x000000000004c947 */ /* 0x000fea0003800000 */
[----:B------:R0:W5:Y:S02]  /*6f70*/  LDG.E.LTC128B R7, desc[UR16][R112.64+0x220] ;  /* 0x0002201070077981 */ /* 0x000164000c1e1920 */
.L_x_200:
[----:B------:R-:W-:Y:S05]  /*6f80*/  BSYNC B1 ;  /* 0x0000000000017941 */ /* 0x000fea0003800000 */
.L_x_199:
[----:B-----5:R-:W-:Y:S01]  /*6f90*/  FMUL R12, R7, R14 ;  /* 0x0000000e070c7220 */ /* 0x020fe20000400000 */
[----:B------:R-:W-:Y:S01]  /*6fa0*/  ISETP.GT.AND P2, PT, R11, 0x38, P0 ;  /* 0x000000380b00780c */ /* 0x000fe20000744270 */
[----:B------:R-:W-:Y:S02]  /*6fb0*/  BSSY B1, `(.L_x_201) ;  /* 0x0000005000017945 */ /* 0x000fe40003800000 */
[----:B------:R-:W-:-:S05]  /*6fc0*/  FFMA R51, R51, R15, R12 ;  /* 0x0000000f33337223 */ /* 0x000fca000000000c */
[----:B------:R0:W-:Y:S05]  /*6fd0*/  @P4 STG.E desc[UR16][R182.64+0x220], R51 ;  /* 0x00022033b6004986 */ /* 0x0001ea000c101910 */
[----:B------:R-:W-:Y:S05]  /*6fe0*/  @!P2 BRA `(.L_x_202) ;  /* 0x000000000004a947 */ /* 0x000fea0003800000 */
[----:B------:R0:W5:Y:S02]  /*6ff0*/  LDG.E.LTC128B R7, desc[UR16][R186.64+0x200] ;  /* 0x00020010ba077981 */ /* 0x000164000c1e1920 */
.L_x_202:
[----:B------:R-:W-:Y:S05]  /*7000*/  BSYNC B1 ;  /* 0x0000000000017941 */ /* 0x000fea0003800000 */
.L_x_201:
[----:B0----5:R-:W-:Y:S01]  /*7010*/  FMUL R5, R7, R14 ;  /* 0x0000000e07057220 */ /* 0x021fe20000400000 */
[----:B------:R-:W-:Y:S01]  /*7020*/  ISETP.GT.AND P4, PT, R11, 0x39, P0 ;  /* 0x000000390b00780c */ /* 0x000fe20000784270 */
[----:B------:R-:W-:Y:S02]  /*7030*/  BSSY B1, `(.L_x_203) ;  /* 0x0000005000017945 */ /* 0x000fe40003800000 */
[----:B------:R-:W-:-:S05]  /*7040*/  FFMA R5, R52, R15, R5 ;  /* 0x0000000f34057223 */ /* 0x000fca0000000005 */
[----:B------:R0:W-:Y:S05]  /*7050*/  @P2 STG.E desc[UR16][R114.64+0x200], R5 ;  /* 0x0002000572002986 */ /* 0x0001ea000c101910 */
[----:B------:R-:W-:Y:S05]  /*7060*/  @!P4 BRA `(.L_x_204) ;  /* 0x000000000004c947 */ /* 0x000fea0003800000 */
[----:B------:R0:W5:Y:S02]  /*7070*/  LDG.E.LTC128B R7, desc[UR16][R116.64+0x200] ;  /* 0x0002001074077981 */ /* 0x000164000c1e1920 */
.L_x_204:
[----:B------:R-:W-:Y:S05]  /*7080*/  BSYNC B1 ;  /* 0x0000000000017941 */ /* 0x000fea0003800000 */
.L_x_203:
[----:B-----5:R-:W-:Y:S01]  /*7090*/  FMUL R12, R7, R14 ;  /* 0x0000000e070c7220 */ /* 0x020fe20000400000 */
[----:B------:R-:W-:Y:S01]  /*70a0*/  ISETP.GT.AND P2, PT, R11, 0x38, P1 ;  /* 0x000000380b00780c */ /* 0x000fe20000f44270 */
[----:B------:R-:W-:Y:S02]  /*70b0*/  BSSY B1, `(.L_x_205) ;  /* 0x0000005000017945 */ /* 0x000fe40003800000 */
[----:B------:R-:W-:-:S05]  /*70c0*/  FFMA R53, R53, R15, R12 ;  /* 0x0000000f35357223 */ /* 0x000fca000000000c */
[----:B------:R0:W-:Y:S05]  /*70d0*/  @P4 STG.E desc[UR16][R188.64+0x200], R53 ;  /* 0x00020035bc004986 */ /* 0x0001ea000c101910 */
[----:B------:R-:W-:Y:S05]  /*70e0*/  @!P2 BRA `(.L_x_206) ;  /* 0x000000000004a947 */ /* 0x000fea0003800000 */
[----:B------:R0:W5:Y:S02]  /*70f0*/  LDG.E.LTC128B R7, desc[UR16][R186.64+0x220] ;  /* 0x00022010ba077981 */ /* 0x000164000c1e1920 */
.L_x_206:
[----:B------:R-:W-:Y:S05]  /*7100*/  BSYNC B1 ;  /* 0x0000000000017941 */ /* 0x000fea0003800000 */
.L_x_205:
[----:B0----5:R-:W-:Y:S01]  /*7110*/  FMUL R5, R7, R14 ;  /* 0x0000000e07057220 */ /* 0x021fe20000400000 */
[----:B------:R-:W-:Y:S01]  /*7120*/  ISETP.GT.AND P4, PT, R11, 0x39, P1 ;  /* 0x000000390b00780c */ /* 0x000fe20000f84270 */
[----:B------:R-:W-:Y:S02]  /*7130*/  BSSY B1, `(.L_x_207) ;  /* 0x0000005000017945 */ /* 0x000fe40003800000 */
[----:B------:R-:W-:-:S05]  /*7140*/  FFMA R5, R54, R15, R5 ;  /* 0x0000000f36057223 */ /* 0x000fca0000000005 */
[----:B------:R0:W-:Y:S05]  /*7150*/  @P2 STG.E desc[UR16][R114.64+0x220], R5 ;  /* 0x0002200572002986 */ /* 0x0001ea000c101910 */
[----:B------:R-:W-:Y:S05]  /*7160*/  @!P4 BRA `(.L_x_208) ;  /* 0x000000000004c947 */ /* 0x000fea0003800000 */
[----:B------:R0:W5:Y:S02]  /*7170*/  LDG.E.LTC128B R7, desc[UR16][R116.64+0x220] ;  /* 0x0002201074077981 */ /* 0x000164000c1e1920 */
.L_x_208:
[----:B------:R-:W-:Y:S05]  /*7180*/  BSYNC B1 ;  /* 0x0000000000017941 */ /* 0x000fea0003800000 */
.L_x_207:
[----:B-----5:R-:W-:Y:S01]  /*7190*/  FMUL R12, R7, R14 ;  /* 0x0000000e070c7220 */ /* 0x020fe20000400000 */
[----:B------:R-:W-:Y:S01]  /*71a0*/  ISETP.GT.AND P2, PT, R11, 0x40, P0 ;  /* 0x000000400b00780c */ /* 0x000fe20000744270 */
[----:B------:R-:W-:Y:S02]  /*71b0*/  BSSY B1, `(.L_x_209) ;  /* 0x0000005000017945 */ /* 0x000fe40003800000 */
[----:B------:R-:W-:-:S05]  /*71c0*/  FFMA R55, R55, R15, R12 ;  /* 0x0000000f37377223 */ /* 0x000fca000000000c */
[----:B------:R0:W-:Y:S05]  /*71d0*/  @P4 STG.E desc[UR16][R188.64+0x220], R55 ;  /* 0x00022037bc004986 */ /* 0x0001ea000c101910 */
[----:B------:R-:W-:Y:S05]  /*71e0*/  @!P2 BRA `(.L_x_210) ;  /* 0x000000000004a947 */ /* 0x000fea0003800000 */
[----:B------:R0:W5:Y:S02]  /*71f0*/  LDG.E.LTC128B R7, desc[UR16][R190.64+0x200] ;  /* 0x00020010be077981 */ /* 0x000164000c1e1920 */
.L_x_210:
[----:B------:R-:W-:Y:S05]  /*7200*/  BSYNC B1 ;  /* 0x0000000000017941 */ /* 0x000fea0003800000 */
.L_x_209:
[----:B0----5:R-:W-:Y:S01]  /*7210*/  FMUL R5, R7, R14 ;  /* 0x0000000e07057220 */ /* 0x021fe20000400000 */
[----:B------:R-:W-:Y:S01]  /*7220*/  ISETP.GT.AND P4, PT, R11, 0x41, P0 ;  /* 0x000000410b00780c */ /* 0x000fe20000784270 */
[----:B------:R-:W-:Y:S02]  /*7230*/  BSSY B1, `(.L_x_211) ;  /* 0x0000005000017945 */ /* 0x000fe40003800000 */
[----:B------:R-:W-:-:S05]  /*7240*/  FFMA R5, R56, R15, R5 ;  /* 0x0000000f38057223 */ /* 0x000fca0000000005 */
[----:B------:R0:W-:Y:S05]  /*7250*/  @P2 STG.E desc[UR16][R118.64+0x200], R5 ;  /* 0x0002000576002986 */ /* 0x0001ea000c101910 */
[----:B------:R-:W-:Y:S05]  /*7260*/  @!P4 BRA `(.L_x_212) ;  /* 0x000000000004c947 */ /* 0x000fea0003800000 */
[----:B------:R0:W5:Y:S02]  /*7270*/  LDG.E.LTC128B R7, desc[UR16][R120.64+0x200] ;  /* 0x0002001078077981 */ /* 0x000164000c1e1920 */
.L_x_212:
[----:B------:R-:W-:Y:S05]  /*7280*/  BSYNC B1 ;  /* 0x0000000000017941 */ /* 0x000fea0003800000 */
.L_x_211:
[----:B-----5:R-:W-:Y:S01]  /*7290*/  FMUL R12, R7, R14 ;  /* 0x0000000e070c7220 */ /* 0x020fe20000400000 */
[----:B------:R-:W-:Y:S01]  /*72a0*/  ISETP.GT.AND P2, PT, R11, 0x40, P1 ;  /* 0x000000400b00780c */ /* 0x000fe20000f44270 */
[----:B------:R-:W-:Y:S02]  /*72b0*/  BSSY B1, `(.L_x_213) ;  /* 0x0000005000017945 */ /* 0x000fe40003800000 */
[----:B------:R-:W-:-:S05]  /*72c0*/  FFMA R57, R57, R15, R12 ;  /* 0x0000000f39397223 */ /* 0x000fca000000000c */
[----:B------:R0:W-:Y:S05]  /*72d0*/  @P4 STG.E desc[UR16][R192.64+0x200], R57 ;  /* 0x00020039c0004986 */ /* 0x0001ea000c101910 */
[----:B------:R-:W-:Y:S05]  /*72e0*/  @!P2 BRA `(.L_x_214) ;  /* 0x000000000004a947 */ /* 0x000fea0003800000 */
[----:B------:R0:W5:Y:S02]  /*72f0*/  LDG.E.LTC128B R7, desc[UR16][R190.64+0x220] ;  /* 0x00022010be077981 */ /* 0x000164000c1e1920 */
.L_x_214:
[----:B------:R-:W-:Y:S05]  /*7300*/  BSYNC B1 ;  /* 0x0000000000017941 */ /* 0x000fea0003800000 */
.L_x_213:
[----:B0----5:R-:W-:Y:S01]  /*7310*/  FMUL R5, R7, R14 ;  /* 0x0000000e07057220 */ /* 0x021fe20000400000 */
[----:B------:R-:W-:Y:S01]  /*7320*/  ISETP.GT.AND P4, PT, R11, 0x41, P1 ;  /* 0x000000410b00780c */ /* 0x000fe20000f84270 */
[----:B------:R-:W-:Y:S02]  /*7330*/  BSSY B1, `(.L_x_215) ;  /* 0x0000005000017945 */ /* 0x000fe40003800000 */
[----:B------:R-:W-:-:S05]  /*7340*/  FFMA R5, R58, R15, R5 ;  /* 0x0000000f3a057223 */ /* 0x000fca0000000005 */
[----:B------:R0:W-:Y:S05]  /*7350*/  @P2 STG.E desc[UR16][R118.64+0x220], R5 ;  /* 0x0002200576002986 */ /* 0x0001ea000c101910 */
[----:B------:R-:W-:Y:S05]  /*7360*/  @!P4 BRA `(.L_x_216) ;  /* 0x000000000004c947 */ /* 0x000fea0003800000 */
[----:B------:R0:W5:Y:S02]  /*7370*/  LDG.E.LTC128B R7, desc[UR16][R120.64+0x220] ;  /* 0x0002201078077981 */ /* 0x000164000c1e1920 */
.L_x_216:
[----:B------:R-:W-:Y:S05]  /*7380*/  BSYNC B1 ;  /* 0x0000000000017941 */ /* 0x000fea0003800000 */
.L_x_215:
[----:B-----5:R-:W-:Y:S01]  /*7390*/  FMUL R12, R7, R14 ;  /* 0x0000000e070c7220 */ /* 0x020fe20000400000 */
[----:B------:R-:W-:Y:S01]  /*73a0*/  ISETP.GT.AND P2, PT, R11, 0x48, P0 ;  /* 0x000000480b00780c */ /* 0x000fe20000744270 */
[----:B------:R-:W-:Y:S02]  /*73b0*/  BSSY B1, `(.L_x_217) ;  /* 0x0000005000017945 */ /* 0x000fe40003800000 */
[----:B------:R-:W-:-:S05]  /*73c0*/  FFMA R59, R59, R15, R12 ;  /* 0x0000000f3b3b7223 */ /* 0x000fca000000000c */
[----:B------:R0:W-:Y:S05]  /*73d0*/  @P4 STG.E desc[UR16][R192.64+0x220], R59 ;  /* 0x0002203bc0004986 */ /* 0x0001ea000c101910 */
[----:B------:R-:W-:Y:S05]  /*73e0*/  @!P2 BRA `(.L_x_218) ;  /* 0x000000000004a947 */ /* 0x000fea0003800000 */
[----:B------:R0:W5:Y:S02]  /*73f0*/  LDG.E.LTC128B R7, desc[UR16][R122.64+0x200] ;  /* 0x000200107a077981 */ /* 0x000164000c1e1920 */
.L_x_218:
[----:B------:R-:W-:Y:S05]  /*7400*/  BSYNC B1 ;  /* 0x0000000000017941 */ /* 0x000fea0003800000 */
.L_x_217:
[----:B0----5:R-:W-:Y:S01]  /*7410*/  FMUL R5, R7, R14 ;  /* 0x0000000e07057220 */ /* 0x021fe20000400000 */
[----:B------:R-:W-:Y:S01]  /*7420*/  ISETP.GT.AND P4, PT, R11, 0x49, P0 ;  /* 0x000000490b00780c */ /* 0x000fe20000784270 */
[----:B------:R-:W-:Y:S02]  /*7430*/  BSSY B1, `(.L_x_219) ;  /* 0x0000005000017945 */ /* 0x000fe40003800000 */
[----:B------:R-:W-:-:S05]  /*7440*/  FFMA R5, R60, R15, R5 ;  /* 0x0000000f3c057223 */ /* 0x000fca0000000005 */
[----:B------:R0:W-:Y:S05]  /*7450*/  @P2 STG.E desc[UR16][R196.64+0x200], R5 ;  /* 0x00020005c4002986 */ /* 0x0001ea000c101910 */
[----:B------:R-:W-:Y:S05]  /*7460*/  @!P4 BRA `(.L_x_220) ;  /* 0x000000000004c947 */ /* 0x000fea0003800000 */
[----:B------:R0:W5:Y:S02]  /*7470*/  LDG.E.LTC128B R7, desc[UR16][R124.64+0x200] ;  /* 0x000200107c077981 */ /* 0x000164000c1e1920 */
.L_x_220:
[----:B------:R-:W-:Y:S05]  /*7480*/  BSYNC B1 ;  /* 0x0000000000017941 */ /* 0x000fea0003800000 */
.L_x_219:
[----:B-----5:R-:W-:Y:S01]  /*7490*/  FMUL R12, R7, R14 ;  /* 0x0000000e070c7220 */ /* 0x020fe20000400000 */
[----:B------:R-:W-:Y:S01]  /*74a0*/  ISETP.GT.AND P2, PT, R11, 0x48, P1 ;  /* 0x000000480b00780c */ /* 0x000fe20000f44270 */
[----:B------:R-:W-:Y:S02]  /*74b0*/  BSSY B1, `(.L_x_221) ;  /* 0x0000005000017945 */ /* 0x000fe40003800000 */
[----:B------:R-:W-:-:S05]  /*74c0*/  FFMA R61, R61, R15, R12 ;  /* 0x0000000f3d3d7223 */ /* 0x000fca000000000c */
[----:B------:R0:W-:Y:S05]  /*74d0*/  @P4 STG.E desc[UR16][R194.64+0x200], R61 ;  /* 0x0002003dc2004986 */ /* 0x0001ea000c101910 */
[----:B------:R-:W-:Y:S05]  /*74e0*/  @!P2 BRA `(.L_x_222) ;  /* 0x000000000004a947 */ /* 0x000fea0003800000 */
[----:B------:R0:W5:Y:S02]  /*74f0*/  LDG.E.LTC128B R7, desc[UR16][R122.64+0x220] ;  /* 0x000220107a077981 */ /* 0x000164000c1e1920 */
.L_x_222:
[----:B------:R-:W-:Y:S05]  /*7500*/  BSYNC B1 ;  /* 0x0000000000017941 */ /* 0x000fea0003800000 */
.L_x_221:
[----:B0----5:R-:W-:Y:S01]  /*7510*/  FMUL R5, R7, R14 ;  /* 0x0000000e07057220 */ /* 0x021fe20000400000 */
[----:B------:R-:W-:Y:S01]  /*7520*/  ISETP.GT.AND P4, PT, R11, 0x49, P1 ;  /* 0x000000490b00780c */ /* 0x000fe20000f84270 */
[----:B------:R-:W-:Y:S02]  /*7530*/  BSSY B1, `(.L_x_223) ;  /* 0x0000005000017945 */ /* 0x000fe40003800000 */
[----:B------:R-:W-:-:S05]  /*7540*/  FFMA R5, R62, R15, R5 ;  /* 0x0000000f3e057223 */ /* 0x000fca0000000005 */
[----:B------:R0:W-:Y:S05]  /*7550*/  @P2 STG.E desc[UR16][R196.64+0x220], R5 ;  /* 0x00022005c4002986 */ /* 0x0001ea000c101910 */
[----:B------:R-:W-:Y:S05]  /*7560*/  @!P4 BRA `(.L_x_224) ;  /* 0x000000000004c947 */ /* 0x000fea0003800000 */
[----:B------:R0:W5:Y:S02]  /*7570*/  LDG.E.LTC128B R7, desc[UR16][R124.64+0x220] ;  /* 0x000220107c077981 */ /* 0x000164000c1e1920 */
.L_x_224:
[----:B------:R-:W-:Y:S05]  /*7580*/  BSYNC B1 ;  /* 0x0000000000017941 */ /* 0x000fea0003800000 */
.L_x_223:
[----:B-----5:R-:W-:Y:S01]  /*7590*/  FMUL R12, R7, R14 ;  /* 0x0000000e070c7220 */ /* 0x020fe20000400000 */
[----:B------:R-:W-:Y:S01]  /*75a0*/  ISETP.GT.AND P2, PT, R11, 0x50, P0 ;  /* 0x000000500b00780c */ /* 0x000fe20000744270 */
[----:B------:R-:W-:Y:S02]  /*75b0*/  BSSY B1, `(.L_x_225) ;  /* 0x0000005000017945 */ /* 0x000fe40003800000 */
[----:B------:R-:W-:-:S05]  /*75c0*/  FFMA R63, R63, R15, R12 ;  /* 0x0000000f3f3f7223 */ /* 0x000fca000000000c */
[----:B------:R0:W-:Y:S05]  /*75d0*/  @P4 STG.E desc[UR16][R194.64+0x220], R63 ;  /* 0x0002203fc2004986 */ /* 0x0001ea000c101910 */
[----:B------:R-:W-:Y:S05]  /*75e0*/  @!P2 BRA `(.L_x_226) ;  /* 0x000000000004a947 */ /* 0x000fea0003800000 */
[----:B------:R0:W5:Y:S02]  /*75f0*/  LDG.E.LTC128B R7, desc[UR16][R126.64+0x200] ;  /* 0x000200107e077981 */ /* 0x000164000c1e1920 */
.L_x_226:
[----:B------:R-:W-:Y:S05]  /*7600*/  BSYNC B1 ;  /* 0x0000000000017941 */ /* 0x000fea0003800000 */
.L_x_225:
[----:B0----5:R-:W-:Y:S01]  /*7610*/  FMUL R5, R7, R14 ;  /* 0x0000000e07057220 */ /* 0x021fe20000400000 */
[----:B------:R-:W-:Y:S01]  /*7620*/  ISETP.GT.AND P4, PT, R11, 0x51, P0 ;  /* 0x000000510b00780c */ /* 0x000fe20000784270 */
[----:B------:R-:W-:Y:S02]  /*7630*/  BSSY B1, `(.L_x_227) ;  /* 0x0000005000017945 */ /* 0x000fe40003800000 */
[----:B------:R-:W-:-:S05]  /*7640*/  FFMA R5, R64, R15, R5 ;  /* 0x0000000f40057223 */ /* 0x000fca0000000005 */
[----:B------:R0:W-:Y:S05]  /*7650*/  @P2 STG.E desc[UR16][R200.64+0x200], R5 ;  /* 0x00020005c8002986 */ /* 0x0001ea000c101910 */
[----:B------:R-:W-:Y:S05]  /*7660*/  @!P4 BRA `(.L_x_228) ;  /* 0x000000000004c947 */ /* 0x000fea0003800000 */
[----:B------:R0:W5:Y:S02]  /*7670*/  LDG.E.LTC128B R7, desc[UR16][R128.64+0x200] ;  /* 0x0002001080077981 */ /* 0x000164000c1e1920 */
.L_x_228:
[----:B------:R-:W-:Y:S05]  /*7680*/  BSYNC B1 ;  /* 0x0000000000017941 */ /* 0x000fea0003800000 */
.L_x_227:
[----:B-----5:R-:W-:Y:S01]  /*7690*/  FMUL R12, R7, R14 ;  /* 0x0000000e070c7220 */ /* 0x020fe20000400000 */
[----:B------:R-:W-:Y:S01]  /*76a0*/  ISETP.GT.AND P2, PT, R11, 0x50, P1 ;  /* 0x000000500b00780c */ /* 0x000fe20000f44270 */
[----:B------:R-:W-:Y:S02]  /*76b0*/  BSSY B1, `(.L_x_229) ;  /* 0x0000005000017945 */ /* 0x000fe40003800000 */
[----:B------:R-:W-:-:S05]  /*76c0*/  FFMA R65, R65, R15, R12 ;  /* 0x0000000f41417223 */ /* 0x000fca000000000c */
[----:B------:R0:W-:Y:S05]  /*76d0*/  @P4 STG.E desc[UR16][R198.64+0x200], R65 ;  /* 0x00020041c6004986 */ /* 0x0001ea000c101910 */
[----:B------:R-:W-:Y:S05]  /*76e0*/  @!P2 BRA `(.L_x_230) ;  /* 0x000000000004a947 */ /* 0x000fea0003800000 */
[----:B------:R0:W5:Y:S02]  /*76f0*/  LDG.E.LTC128B R7, desc[UR16][R126.64+0x220] ;  /* 0x000220107e077981 */ /* 0x000164000c1e1920 */
.L_x_230:
[----:B------:R-:W-:Y:S05]  /*7700*/  BSYNC B1 ;  /* 0x0000000000017941 */ /* 0x000fea0003800000 */
.L_x_229:
[----:B0----5:R-:W-:Y:S01]  /*7710*/  FMUL R5, R7, R14 ;  /* 0x0000000e07057220 */ /* 0x021fe20000400000 */
[----:B------:R-:W-:Y:S01]  /*7720*/  ISETP.GT.AND P4, PT, R11, 0x51, P1 ;  /* 0x000000510b00780c */ /* 0x000fe20000f84270 */
[----:B------:R-:W-:Y:S02]  /*7730*/  BSSY B1, `(.L_x_231) ;  /* 0x0000005000017945 */ /* 0x000fe40003800000 */
[----:B------:R-:W-:-:S05]  /*7740*/  FFMA R5, R66, R15, R5 ;  /* 0x0000000f42057223 */ /* 0x000fca0000000005 */
[----:B------:R0:W-:Y:S05]  /*7750*/  @P2 STG.E desc[UR16][R200.64+0x220], R5 ;  /* 0x00022005c8002986 */ /* 0x0001ea000c101910 */
[----:B------:R-:W-:Y:S05]  /*7760*/  @!P4 BRA `(.L_x_232) ;  /* 0x000000000004c947 */ /* 0x000fea0003800000 */
[----:B------:R0:W5:Y:S02]  /*7770*/  LDG.E.LTC128B R7, desc[UR16][R128.64+0x220] ;  /* 0x0002201080077981 */ /* 0x000164000c1e1920 */
.L_x_232:
[----:B------:R-:W-:Y:S05]  /*7780*/  BSYNC B1 ;  /* 0x0000000000017941 */ /* 0x000fea0003800000 */
.L_x_231:
[----:B-----5:R-:W-:Y:S01]  /*7790*/  FMUL R12, R7, R14 ;  /* 0x0000000e070c7220 */ /* 0x020fe20000400000 */
[----:B------:R-:W-:Y:S01]  /*77a0*/  ISETP.GT.AND P2, PT, R11, 0x58, P0 ;  /* 0x000000580b00780c */ /* 0x000fe20000744270 */
[----:B------:R-:W-:Y:S02]  /*77b0*/  BSSY B1, `(.L_x_233) ;  /* 0x0000005000017945 */ /* 0x000fe40003800000 */
[----:B------:R-:W-:-:S05]  /*77c0*/  FFMA R67, R67, R15, R12 ;  /* 0x0000000f43437223 */ /* 0x000fca000000000c */
[----:B------:R0:W-:Y:S05]  /*77d0*/  @P4 STG.E desc[UR16][R198.64+0x220], R67 ;  /* 0x00022043c6004986 */ /* 0x0001ea000c101910 */
[----:B------:R-:W-:Y:S05]  /*77e0*/  @!P2 BRA `(.L_x_234) ;  /* 0x000000000004a947 */ /* 0x000fea0003800000 */
[----:B------:R0:W5:Y:S02]  /*77f0*/  LDG.E.LTC128B R7, desc[UR16][R202.64+0x200] ;  /* 0x00020010ca077981 */ /* 0x000164000c1e1920 */
.L_x_234:
[----:B------:R-:W-:Y:S05]  /*7800*/  BSYNC B1 ;  /* 0x0000000000017941 */ /* 0x000fea0003800000 */
.L_x_233:
[----:B0----5:R-:W-:Y:S01]  /*7810*/  FMUL R5, R7, R14 ;  /* 0x0000000e07057220 */ /* 0x021fe20000400000 */
[----:B------:R-:W-:Y:S01]  /*7820*/  ISETP.GT.AND P4, PT, R11, 0x59, P0 ;  /* 0x000000590b00780c */ /* 0x000fe20000784270 */
[----:B------:R-:W-:Y:S02]  /*7830*/  BSSY B1, `(.L_x_235) ;  /* 0x0000005000017945 */ /* 0x000fe40003800000 */
[----:B------:R-:W-:-:S05]  /*7840*/  FFMA R5, R68, R15, R5 ;  /* 0x0000000f44057223 */ /* 0x000fca0000000005 */
[----:B------:R0:W-:Y:S05]  /*7850*/  @P2 STG.E desc[UR16][R204.64+0x200], R5 ;  /* 0x00020005cc002986 */ /* 0x0001ea000c101910 */
[----:B------:R-:W-:Y:S05]  /*7860*/  @!P4 BRA `(.L_x_236) ;  /* 0x000000000004c947 */ /* 0x000fea0003800000 */
[----:B------:R0:W5:Y:S02]  /*7870*/  LDG.E.LTC128B R7, desc[UR16][R132.64+0x200] ;  /* 0x0002001084077981 */ /* 0x000164000c1e1920 */
.L_x_236:
[----:B------:R-:W-:Y:S05]  /*7880*/  BSYNC B1 ;  /* 0x0000000000017941 */ /* 0x000fea0003800000 */
.L_x_235:
[----:B-----5:R-:W-:Y:S01]  /*7890*/  FMUL R12, R7, R14 ;  /* 0x0000000e070c7220 */ /* 0x020fe20000400000 */
[----:B------:R-:W-:Y:S01]  /*78a0*/  ISETP.GT.AND P2, PT, R11, 0x58, P1 ;  /* 0x000000580b00780c */ /* 0x000fe20000f44270 */
[----:B------:R-:W-:Y:S02]  /*78b0*/  BSSY B1, `(.L_x_237) ;  /* 0x0000005000017945 */ /* 0x000fe40003800000 */
[----:B------:R-:W-:-:S05]  /*78c0*/  FFMA R69, R69, R15, R12 ;  /* 0x0000000f45457223 */ /* 0x000fca000000000c */
[----:B------:R0:W-:Y:S05]  /*78d0*/  @P4 STG.E desc[UR16][R130.64+0x200], R69 ;  /* 0x0002004582004986 */ /* 0x0001ea000c101910 */
[----:B------:R-:W-:Y:S05]  /*78e0*/  @!P2 BRA `(.L_x_238) ;  /* 0x000000000004a947 */ /* 0x000fea0003800000 */
[----:B------:R0:W5:Y:S02]  /*78f0*/  LDG.E.LTC128B R7, desc[UR16][R202.64+0x220] ;  /* 0x00022010ca077981 */ /* 0x000164000c1e1920 */
.L_x_238:
[----:B------:R-:W-:Y:S05]  /*7900*/  BSYNC B1 ;  /* 0x0000000000017941 */ /* 0x000fea0003800000 */
.L_x_237:
[----:B0----5:R-:W-:Y:S01]  /*7910*/  FMUL R5, R7, R14 ;  /* 0x0000000e07057220 */ /* 0x021fe20000400000 */
[----:B------:R-:W-:Y:S01]  /*7920*/  ISETP.GT.AND P4, PT, R11, 0x59, P1 ;  /* 0x000000590b00780c */ /* 0x000fe20000f84270 */
[----:B------:R-:W-:Y:S02]  /*7930*/  BSSY B1, `(.L_x_239) ;  /* 0x0000005000017945 */ /* 0x000fe40003800000 */
[----:B------:R-:W-:-:S05]  /*7940*/  FFMA R5, R70, R15, R5 ;  /* 0x0000000f46057223 */ /* 0x000fca0000000005 */
[----:B------:R0:W-:Y:S05]  /*7950*/  @P2 STG.E desc[UR16][R204.64+0x220], R5 ;  /* 0x00022005cc002986 */ /* 0x0001ea000c101910 */
[----:B------:R-:W-:Y:S05]  /*7960*/  @!P4 BRA `(.L_x_240) ;  /* 0x000000000004c947 */ /* 0x000fea0003800000 */
[----:B------:R0:W5:Y:S02]  /*7970*/  LDG.E.LTC128B R7, desc[UR16][R132.64+0x220] ;  /* 0x0002201084077981 */ /* 0x000164000c1e1920 */
.L_x_240:
[----:B------:R-:W-:Y:S05]  /*7980*/  BSYNC B1 ;  /* 0x0000000000017941 */ /* 0x000fea0003800000 */
.L_x_239:
[----:B-----5:R-:W-:Y:S01]  /*7990*/  FMUL R12, R7, R14 ;  /* 0x0000000e070c7220 */ /* 0x020fe20000400000 */
[----:B------:R-:W-:Y:S01]  /*79a0*/  ISETP.GT.AND P2, PT, R11, 0x60, P0 ;  /* 0x000000600b00780c */ /* 0x000fe20000744270 */
[----:B------:R-:W-:Y:S02]  /*79b0*/  BSSY B1, `(.L_x_241) ;  /* 0x0000005000017945 */ /* 0x000fe40003800000 */
[----:B------:R-:W-:-:S05]  /*79c0*/  FFMA R71, R71, R15, R12 ;  /* 0x0000000f47477223 */ /* 0x000fca000000000c */
[----:B------:R0:W-:Y:S05]  /*79d0*/  @P4 STG.E desc[UR16][R130.64+0x220], R71 ;  /* 0x0002204782004986 */ /* 0x0001ea000c101910 */
[----:B------:R-:W-:Y:S05]  /*79e0*/  @!P2 BRA `(.L_x_242) ;  /* 0x000000000004a947 */ /* 0x000fea0003800000 */
[----:B------:R0:W5:Y:S02]  /*79f0*/  LDG.E.LTC128B R7, desc[UR16][R206.64+0x200] ;  /* 0x00020010ce077981 */ /* 0x000164000c1e1920 */
.L_x_242:
[----:B------:R-:W-:Y:S05]  /*7a00*/  BSYNC B1 ;  /* 0x0000000000017941 */ /* 0x000fea0003800000 */
.L_x_241:
[----:B0----5:R-:W-:Y:S01]  /*7a10*/  FMUL R5, R7, R14 ;  /* 0x0000000e07057220 */ /* 0x021fe20000400000 */
[----:B------:R-:W-:Y:S01]  /*7a20*/  ISETP.GT.AND P4, PT, R11, 0x61, P0 ;  /* 0x000000610b00780c */ /* 0x000fe20000784270 */
[----:B------:R-:W-:Y:S02]  /*7a30*/  BSSY B1, `(.L_x_243) ;  /* 0x0000005000017945 */ /* 0x000fe40003800000 */
[----:B------:R-:W-:-:S05]  /*7a40*/  FFMA R5, R72, R15, R5 ;  /* 0x0000000f48057223 */ /* 0x000fca0000000005 */
[----:B------:R0:W-:Y:S05]  /*7a50*/  @P2 STG.E desc[UR16][R208.64+0x200], R5 ;  /* 0x00020005d0002986 */ /* 0x0001ea000c101910 */
[----:B------:R-:W-:Y:S05]  /*7a60*/  @!P4 BRA `(.L_x_244) ;  /* 0x000000000004c947 */ /* 0x000fea0003800000 */
[----:B------:R0:W5:Y:S02]  /*7a70*/  LDG.E.LTC128B R7, desc[UR16][R136.64+0x200] ;  /* 0x0002001088077981 */ /* 0x000164000c1e1920 */
.L_x_244:
[----:B------:R-:W-:Y:S05]  /*7a80*/  BSYNC B1 ;  /* 0x0000000000017941 */ /* 0x000fea0003800000 */
.L_x_243:
[----:B-----5:R-:W-:Y:S01]  /*7a90*/  FMUL R12, R7, R14 ;  /* 0x0000000e070c7220 */ /* 0x020fe20000400000 */
[----:B------:R-:W-:Y:S01]  /*7aa0*/  ISETP.GT.AND P2, PT, R11, 0x60, P1 ;  /* 0x000000600b00780c */ /* 0x000fe20000f44270 */
[----:B------:R-:W-:Y:S02]  /*7ab0*/  BSSY B1, `(.L_x_245) ;  /* 0x0000005000017945 */ /* 0x000fe40003800000 */
[----:B------:R-:W-:-:S05]  /*7ac0*/  FFMA R73, R73, R15, R12 ;  /* 0x0000000f49497223 */ /* 0x000fca000000000c */
[----:B------:R0:W-:Y:S05]  /*7ad0*/  @P4 STG.E desc[UR16][R134.64+0x200], R73 ;  /* 0x0002004986004986 */ /* 0x0001ea000c101910 */
[----:B------:R-:W-:Y:S05]  /*7ae0*/  @!P2 BRA `(.L_x_246) ;  /* 0x000000000004a947 */ /* 0x000fea0003800000 */
[----:B------:R0:W5:Y:S02]  /*7af0*/  LDG.E.LTC128B R7, desc[UR16][R206.64+0x220] ;  /* 0x00022010ce077981 */ /* 0x000164000c1e1920 */
.L_x_246:
[----:B------:R-:W-:Y:S05]  /*7b00*/  BSYNC B1 ;  /* 0x0000000000017941 */ /* 0x000fea0003800000 */
.L_x_245:
[----:B0----5:R-:W-:Y:S01]  /*7b10*/  FMUL R5, R7, R14 ;  /* 0x0000000e07057220 */ /* 0x021fe20000400000 */
[----:B------:R-:W-:Y:S01]  /*7b20*/  ISETP.GT.AND P4, PT, R11, 0x61, P1 ;  /* 0x000000610b00780c */ /* 0x000fe20000f84270 */
[----:B------:R-:W-:Y:S02]  /*7b30*/  BSSY B1, `(.L_x_247) ;  /* 0x0000005000017945 */ /* 0x000fe40003800000 */
[----:B------:R-:W-:-:S05]  /*7b40*/  FFMA R5, R74, R15, R5 ;  /* 0x0000000f4a057223 */ /* 0x000fca0000000005 */
[----:B------:R0:W-:Y:S05]  /*7b50*/  @P2 STG.E desc[UR16][R208.64+0x220], R5 ;  /* 0x00022005d0002986 */ /* 0x0001ea000c101910 */
[----:B------:R-:W-:Y:S05]  /*7b60*/  @!P4 BRA `(.L_x_248) ;  /* 0x000000000004c947 */ /* 0x000fea0003800000 */
[----:B------:R0:W5:Y:S02]  /*7b70*/  LDG.E.LTC128B R7, desc[UR16][R136.64+0x220] ;  /* 0x0002201088077981 */ /* 0x000164000c1e1920 */
.L_x_248:
[----:B------:R-:W-:Y:S05]  /*7b80*/  BSYNC B1 ;  /* 0x0000000000017941 */ /* 0x000fea0003800000 */
.L_x_247:
[----:B-----5:R-:W-:Y:S01]  /*7b90*/  FMUL R12, R7, R14 ;  /* 0x0000000e070c7220 */ /* 0x020fe20000400000 */
[----:B------:R-:W-:Y:S01]  /*7ba0*/  ISETP.GT.AND P2, PT, R11, 0x68, P0 ;  /* 0x000000680b00780c */ /* 0x000fe20000744270 */
[----:B------:R-:W-:Y:S02]  /*7bb0*/  BSSY B1, `(.L_x_249) ;  /* 0x0000005000017945 */ /* 0x000fe40003800000 */
[----:B------:R-:W-:-:S05]  /*7bc0*/  FFMA R75, R75, R15, R12 ;  /* 0x0000000f4b4b7223 */ /* 0x000fca000000000c */
[----:B------:R0:W-:Y:S05]  /*7bd0*/  @P4 STG.E desc[UR16][R134.64+0x220], R75 ;  /* 0x0002204b86004986 */ /* 0x0001ea000c101910 */
[----:B------:R-:W-:Y:S05]  /*7be0*/  @!P2 BRA `(.L_x_250) ;  /* 0x000000000004a947 */ /* 0x000fea0003800000 */
[----:B------:R0:W5:Y:S02]  /*7bf0*/  LDG.E.LTC128B R7, desc[UR16][R138.64+0x200] ;  /* 0x000200108a077981 */ /* 0x000164000c1e1920 */
.L_x_250:
[----:B------:R-:W-:Y:S05]  /*7c00*/  BSYNC B1 ;  /* 0x0000000000017941 */ /* 0x000fea0003800000 */
.L_x_249:
[----:B0----5:R-:W-:Y:S01]  /*7c10*/  FMUL R5, R7, R14 ;  /* 0x0000000e07057220 */ /* 0x021fe20000400000 */
[----:B------:R-:W-:Y:S01]  /*7c20*/  ISETP.GT.AND P4, PT, R11, 0x69, P0 ;  /* 0x000000690b00780c */ /* 0x000fe20000784270 */
[----:B------:R-:W-:Y:S02]  /*7c30*/  BSSY B1, `(.L_x_251) ;  /* 0x0000005000017945 */ /* 0x000fe40003800000 */
[----:B------:R-:W-:-:S05]  /*7c40*/  FFMA R5, R76, R15, R5 ;  /* 0x0000000f4c057223 */ /* 0x000fca0000000005 */
[----:B------:R0:W-:Y:S05]  /*7c50*/  @P2 STG.E desc[UR16][R210.64+0x200], R5 ;  /* 0x00020005d2002986 */ /* 0x0001ea000c101910 */
[----:B------:R-:W-:Y:S05]  /*7c60*/  @!P4 BRA `(.L_x_252) ;  /* 0x000000000004c947 */ /* 0x000fea0003800000 */
[----:B------:R0:W5:Y:S02]  /*7c70*/  LDG.E.LTC128B R7, desc[UR16][R214.64+0x200] ;  /* 0x00020010d6077981 */ /* 0x000164000c1e1920 */
.L_x_252:
[----:B------:R-:W-:Y:S05]  /*7c80*/  BSYNC B1 ;  /* 0x0000000000017941 */ /* 0x000fea0003800000 */
.L_x_251:
[----:B-----5:R-:W-:Y:S01]  /*7c90*/  FMUL R12, R7, R14 ;  /* 0x0000000e070c7220 */ /* 0x020fe20000400000 */
[----:B------:R-:W-:Y:S01]  /*7ca0*/  ISETP.GT.AND P2, PT, R11, 0x68, P1 ;  /* 0x000000680b00780c */ /* 0x000fe20000f44270 */
[----:B------:R-:W-:Y:S02]  /*7cb0*/  BSSY B1, `(.L_x_253) ;  /* 0x0000005000017945 */ /* 0x000fe40003800000 */
[----:B------:R-:W-:-:S05]  /*7cc0*/  FFMA R77, R77, R15, R12 ;  /* 0x0000000f4d4d7223 */ /* 0x000fca000000000c */
[----:B------:R0:W-:Y:S05]  /*7cd0*/  @P4 STG.E desc[UR16][R140.64+0x200], R77 ;  /* 0x0002004d8c004986 */ /* 0x0001ea000c101910 */
[----:B------:R-:W-:Y:S05]  /*7ce0*/  @!P2 BRA `(.L_x_254) ;  /* 0x000000000004a947 */ /* 0x000fea0003800000 */
[----:B------:R0:W5:Y:S02]  /*7cf0*/  LDG.E.LTC128B R7, desc[UR16][R138.64+0x220] ;  /* 0x000220108a077981 */ /* 0x000164000c1e1920 */
.L_x_254:
[----:B------:R-:W-:Y:S05]  /*7d00*/  BSYNC B1 ;  /* 0x0000000000017941 */ /* 0x000fea0003800000 */
.L_x_253:
[----:B0----5:R-:W-:Y:S01]  /*7d10*/  FMUL R5, R7, R14 ;  /* 0x0000000e07057220 */ /* 0x021fe20000400000 */
[----:B------:R-:W-:Y:S01]  /*7d20*/  ISETP.GT.AND P4, PT, R11, 0x69, P1 ;  /* 0x000000690b00780c */ /* 0x000fe20000f84270 */
[----:B------:R-:W-:Y:S02]  /*7d30*/  BSSY B1, `(.L_x_255) ;  /* 0x0000005000017945 */ /* 0x000fe40003800000 */
[----:B------:R-:W-:-:S05]  /*7d40*/  FFMA R5, R78, R15, R5 ;  /* 0x0000000f4e057223 */ /* 0x000fca0000000005 */
[----:B------:R0:W-:Y:S05]  /*7d50*/  @P2 STG.E desc[UR16][R210.64+0x220], R5 ;  /* 0x00022005d2002986 */ /* 0x0001ea000c101910 */
[----:B------:R-:W-:Y:S05]  /*7d60*/  @!P4 BRA `(.L_x_256) ;  /* 0x000000000004c947 */ /* 0x000fea0003800000 */
[----:B------:R0:W5:Y:S02]  /*7d70*/  LDG.E.LTC128B R7, desc[UR16][R214.64+0x220] ;  /* 0x00022010d6077981 */ /* 0x000164000c1e1920 */
.L_x_256:
[----:B------:R-:W-:Y:S05]  /*7d80*/  BSYNC B1 ;  /* 0x0000000000017941 */ /* 0x000fea0003800000 */
.L_x_255:
[----:B-----5:R-:W-:Y:S01]  /*7d90*/  FMUL R12, R7, R14 ;  /* 0x0000000e070c7220 */ /* 0x020fe20000400000 */
[----:B------:R-:W-:Y:S01]  /*7da0*/  ISETP.GT.AND P2, PT, R11, 0x70, P0 ;  /* 0x000000700b00780c */ /* 0x000fe20000744270 */
[----:B------:R-:W-:Y:S02]  /*7db0*/  BSSY B1, `(.L_x_257) ;  /* 0x0000005000017945 */ /* 0x000fe40003800000 */
[----:B------:R-:W-:-:S05]  /*7dc0*/  FFMA R79, R79, R15, R12 ;  /* 0x0000000f4f4f7223 */ /* 0x000fca000000000c */
[----:B------:R0:W-:Y:S05]  /*7dd0*/  @P4 STG.E desc[UR16][R140.64+0x220], R79 ;  /* 0x0002204f8c004986 */ /* 0x0001ea000c101910 */
[----:B------:R-:W-:Y:S05]  /*7de0*/  @!P2 BRA `(.L_x_258) ;  /* 0x000000000004a947 */ /* 0x000fea0003800000 */
[----:B------:R0:W5:Y:S02]  /*7df0*/  LDG.E.LTC128B R7, desc[UR16][R142.64+0x200] ;  /* 0x000200108e077981 */ /* 0x000164000c1e1920 */
.L_x_258:
[----:B------:R-:W-:Y:S05]  /*7e00*/  BSYNC B1 ;  /* 0x0000000000017941 */ /* 0x000fea0003800000 */
.L_x_257:
[----:B0----5:R-:W-:Y:S01]  /*7e10*/  FMUL R5, R7, R14 ;  /* 0x0000000e07057220 */ /* 0x021fe20000400000 */
[----:B------:R-:W-:Y:S01]  /*7e20*/  ISETP.GT.AND P4, PT, R11, 0x71, P0 ;  /* 0x000000710b00780c */ /* 0x000fe20000784270 */
[----:B------:R-:W-:Y:S02]  /*7e30*/  BSSY B1, `(.L_x_259) ;  /* 0x0000005000017945 */ /* 0x000fe40003800000 */
[----:B------:R-:W-:-:S05]  /*7e40*/  FFMA R5, R80, R15, R5 ;  /* 0x0000000f50057223 */ /* 0x000fca0000000005 */
[----:B------:R0:W-:Y:S05]  /*7e50*/  @P2 STG.E desc[UR16][R216.64+0x200], R5 ;  /* 0x00020005d8002986 */ /* 0x0001ea000c101910 */
[----:B------:R-:W-:Y:S05]  /*7e60*/  @!P4 BRA `(.L_x_260) ;  /* 0x000000000004c947 */ /* 0x000fea0003800000 */
[----:B------:R0:W5:Y:S02]  /*7e70*/  LDG.E.LTC128B R7, desc[UR16][R212.64+0x200] ;  /* 0x00020010d4077981 */ /* 0x000164000c1e1920 */
.L_x_260:
[----:B------:R-:W-:Y:S05]  /*7e80*/  BSYNC B1 ;  /* 0x0000000000017941 */ /* 0x000fea0003800000 */
.L_x_259:
[----:B-----5:R-:W-:Y:S01]  /*7e90*/  FMUL R12, R7, R14 ;  /* 0x0000000e070c7220 */ /* 0x020fe20000400000 */
[----:B------:R-:W-:Y:S01]  /*7ea0*/  ISETP.GT.AND P2, PT, R11, 0x70, P1 ;  /* 0x000000700b00780c */ /* 0x000fe20000f44270 */
[----:B------:R-:W-:Y:S02]  /*7eb0*/  BSSY B1, `(.L_x_261) ;  /* 0x0000005000017945 */ /* 0x000fe40003800000 */
[----:B------:R-:W-:-:S05]  /*7ec0*/  FFMA R81, R81, R15, R12 ;  /* 0x0000000f51517223 */ /* 0x000fca000000000c */
[----:B------:R0:W-:Y:S05]  /*7ed0*/  @P4 STG.E desc[UR16][R144.64+0x200], R81 ;  /* 0x0002005190004986 */ /* 0x0001ea000c101910 */
[----:B------:R-:W-:Y:S05]  /*7ee0*/  @!P2 BRA `(.L_x_262) ;  /* 0x000000000004a947 */ /* 0x000fea0003800000 */
[----:B------:R0:W5:Y:S02]  /*7ef0*/  LDG.E.LTC128B R7, desc[UR16][R142.64+0x220] ;  /* 0x000220108e077981 */ /* 0x000164000c1e1920 */
.L_x_262:
[----:B------:R-:W-:Y:S05]  /*7f00*/  BSYNC B1 ;  /* 0x0000000000017941 */ /* 0x000fea0003800000 */
.L_x_261:
[----:B0----5:R-:W-:Y:S01]  /*7f10*/  FMUL R5, R7, R14 ;  /* 0x0000000e07057220 */ /* 0x021fe20000400000 */
[----:B------:R-:W-:Y:S01]  /*7f20*/  ISETP.GT.AND P4, PT, R11, 0x71, P1 ;  /* 0x000000710b00780c */ /* 0x000fe20000f84270 */
[----:B------:R-:W-:Y:S02]  /*7f30*/  BSSY B1, `(.L_x_263) ;  /* 0x0000005000017945 */ /* 0x000fe40003800000 */
[----:B------:R-:W-:-:S05]  /*7f40*/  FFMA R5, R82, R15, R5 ;  /* 0x0000000f52057223 */ /* 0x000fca0000000005 */
[----:B------:R0:W-:Y:S05]  /*7f50*/  @P2 STG.E desc[UR16][R216.64+0x220], R5 ;  /* 0x00022005d8002986 */ /* 0x0001ea000c101910 */
[----:B------:R-:W-:Y:S05]  /*7f60*/  @!P4 BRA `(.L_x_264) ;  /* 0x000000000004c947 */ /* 0x000fea0003800000 */
[----:B------:R0:W5:Y:S02]  /*7f70*/  LDG.E.LTC128B R7, desc[UR16][R212.64+0x220] ;  /* 0x00022010d4077981 */ /* 0x000164000c1e1920 */
.L_x_264:
[----:B------:R-:W-:Y:S05]  /*7f80*/  BSYNC B1 ;  /* 0x0000000000017941 */ /* 0x000fea0003800000 */
.L_x_263:
[----:B-----5:R-:W-:Y:S01]  /*7f90*/  FMUL R12, R7, R14 ;  /* 0x0000000e070c7220 */ /* 0x020fe20000400000 */
[----:B------:R-:W-:Y:S01]  /*7fa0*/  ISETP.GT.AND P2, PT, R11, 0x78, P0 ;  /* 0x000000780b00780c */ /* 0x000fe20000744270 */
[----:B------:R-:W-:Y:S02]  /*7fb0*/  BSSY B1, `(.L_x_265) ;  /* 0x0000005000017945 */ /* 0x000fe40003800000 */
[----:B------:R-:W-:-:S05]  /*7fc0*/  FFMA R83, R83, R15, R12 ;  /* 0x0000000f53537223 */ /* 0x000fca000000000c */
[----:B------:R0:W-:Y:S05]  /*7fd0*/  @P4 STG.E desc[UR16][R144.64+0x220], R83 ;  /* 0x0002205390004986 */ /* 0x0001ea000c101910 */
[----:B------:R-:W-:Y:S05]  /*7fe0*/  @!P2 BRA `(.L_x_266) ;  /* 0x000000000004a947 */ /* 0x000fea0003800000 */
[----:B------:R0:W5:Y:S02]  /*7ff0*/  LDG.E.LTC128B R7, desc[UR16][R22.64+0x200] ;  /* 0x0002001016077981 */ /* 0x000164000c1e1920 */
.L_x_266:
[----:B------:R-:W-:Y:S05]  /*8000*/  BSYNC B1 ;  /* 0x0000000000017941 */ /* 0x000fea0003800000 */
.L_x_265:
[----:B0----5:R-:W-:Y:S01]  /*8010*/  FMUL R5, R7, R14 ;  /* 0x0000000e07057220 */ /* 0x021fe20000400000 */
[----:B------:R-:W-:Y:S01]  /*8020*/  ISETP.GT.AND P0, PT, R11, 0x79, P0 ;  /* 0x000000790b00780c */ /* 0x000fe20000704270 */
[----:B------:R-:W-:Y:S02]  /*8030*/  BSSY B1, `(.L_x_267) ;  /* 0x0000005000017945 */ /* 0x000fe40003800000 */
[----:B------:R-:W-:-:S05]  /*8040*/  FFMA R5, R84, R15, R5 ;  /* 0x0000000f54057223 */ /* 0x000fca0000000005 */
[----:B------:R0:W-:Y:S05]  /*8050*/  @P2 STG.E desc[UR16][R18.64+0x200], R5 ;  /* 0x0002000512002986 */ /* 0x0001ea000c101910 */
[----:B------:R-:W-:Y:S05]  /*8060*/  @!P0 BRA `(.L_x_268) ;  /* 0x0000000000048947 */ /* 0x000fea0003800000 */
[----:B------:R0:W5:Y:S02]  /*8070*/  LDG.E.LTC128B R7, desc[UR16][R8.64+0x200] ;  /* 0x0002001008077981 */ /* 0x000164000c1e1920 */
.L_x_268:
[----:B------:R-:W-:Y:S05]  /*8080*/  BSYNC B1 ;  /* 0x0000000000017941 */ /* 0x000fea0003800000 */
.L_x_267:
[----:B-----5:R-:W-:Y:S01]  /*8090*/  FMUL R12, R7, R14 ;  /* 0x0000000e070c7220 */ /* 0x020fe20000400000 */
[----:B------:R-:W-:Y:S01]  /*80a0*/  ISETP.GT.AND P2, PT, R11, 0x78, P1 ;  /* 0x000000780b00780c */ /* 0x000fe20000f44270 */
[----:B------:R-:W-:Y:S02]  /*80b0*/  BSSY B1, `(.L_x_269) ;  /* 0x0000005000017945 */ /* 0x000fe40003800000 */
[----:B------:R-:W-:-:S05]  /*80c0*/  FFMA R85, R85, R15, R12 ;  /* 0x0000000f55557223 */ /* 0x000fca000000000c */
[----:B------:R0:W-:Y:S05]  /*80d0*/  @P0 STG.E desc[UR16][R16.64+0x200], R85 ;  /* 0x0002005510000986 */ /* 0x0001ea000c101910 */
[----:B------:R-:W-:Y:S05]  /*80e0*/  @!P2 BRA `(.L_x_270) ;  /* 0x000000000004a947 */ /* 0x000fea0003800000 */
[----:B------:R0:W5:Y:S02]  /*80f0*/  LDG.E.LTC128B R7, desc[UR16][R22.64+0x220] ;  /* 0x0002201016077981 */ /* 0x000164000c1e1920 */
.L_x_270:
[----:B------:R-:W-:Y:S05]  /*8100*/  BSYNC B1 ;  /* 0x0000000000017941 */ /* 0x000fea0003800000 */
.L_x_269:
[----:B0----5:R-:W-:Y:S01]  /*8110*/  FMUL R5, R7, R14 ;  /* 0x0000000e07057220 */ /* 0x021fe20000400000 */
[----:B------:R-:W-:Y:S01]  /*8120*/  ISETP.GT.AND P1, PT, R11, 0x79, P1 ;  /* 0x000000790b00780c */ /* 0x000fe20000f24270 */
[----:B------:R-:W-:Y:S02]  /*8130*/  BSSY B1, `(.L_x_271) ;  /* 0x0000005000017945 */ /* 0x000fe40003800000 */
[----:B------:R-:W-:-:S05]  /*8140*/  FFMA R5, R86, R15, R5 ;  /* 0x0000000f56057223 */ /* 0x000fca0000000005 */
[----:B------:R0:W-:Y:S05]  /*8150*/  @P2 STG.E desc[UR16][R18.64+0x220], R5 ;  /* 0x0002200512002986 */ /* 0x0001ea000c101910 */
[----:B------:R-:W-:Y:S05]  /*8160*/  @!P1 BRA `(.L_x_272) ;  /* 0x0000000000049947 */ /* 0x000fea0003800000 */
[----:B------:R0:W5:Y:S02]  /*8170*/  LDG.E.LTC128B R7, desc[UR16][R8.64+0x220] ;  /* 0x0002201008077981 */ /* 0x000164000c1e1920 */
.L_x_272:
[----:B------:R-:W-:Y:S05]  /*8180*/  BSYNC B1 ;  /* 0x0000000000017941 */ /* 0x000fea0003800000 */
.L_x_271:
[----:B0----5:R-:W-:-:S04]  /*8190*/  FMUL R8, R7, R14 ;  /* 0x0000000e07087220 */ /* 0x021fc80000400000 */
[----:B------:R-:W-:Y:S01]  /*81a0*/  FFMA R87, R87, R15, R8 ;  /* 0x0000000f57577223 */ /* 0x000fe20000000008 */
[----:B------:R-:W-:Y:S06]  /*81b0*/  @!P1 BRA `(.L_x_273) ;  /* 0x0000001c00209947 */ /* 0x000fec0003800000 */
[----:B------:R0:W-:Y:S01]  /*81c0*/  STG.E desc[UR16][R16.64+0x220], R87 ;  /* 0x0002205710007986 */ /* 0x0001e2000c101910 */
[----:B------:R-:W-:Y:S05]  /*81d0*/  BRA `(.L_x_273) ;  /* 0x0000001c00187947 */ /* 0x000fea0003800000 */
.L_x_22:
[----:B------:R-:W-:Y:S01]  /*81e0*/  ULDC.64 UR8, c[0x0][0x6c0] ;  /* 0x0001b00000087ab9 */ /* 0x000fe20000000a00 */
[----:B------:R-:W-:Y:S01]  /*81f0*/  ISETP.GT.AND P1, PT, R12, 0x8, PT ;  /* 0x000000080c00780c */ /* 0x000fe20003f24270 */
[-C--:B--2---:R-:W-:Y:S01]  /*8200*/  FMUL R7, R88, R15.reuse ;  /* 0x0000000f58077220 */ /* 0x084fe20000400000 */
[C---:B------:R-:W-:Y:S01]  /*8210*/  LEA R8, P5, R160.reuse, UR8, 0x2 ;  /* 0x00000008a0087c11 */ /* 0x040fe2000f8a10ff */
[-C--:B------:R-:W-:Y:S01]  /*8220*/  FMUL R89, R89, R15.reuse ;  /* 0x0000000f59597220 */ /* 0x080fe20000400000 */
[----:B------:R-:W-:Y:S01]  /*8230*/  ISETP.GT.AND P6, PT, R11, 0x1, P2 ;  /* 0x000000010b00780c */ /* 0x000fe200017c4270 */
[-C--:B------:R-:W-:Y:S01]  /*8240*/  FMUL R91, R91, R15.reuse ;  /* 0x0000000f5b5b7220 */ /* 0x080fe20000400000 */
[----:B------:R-:W-:Y:S01]  /*8250*/  LEA.HI.X R9, R160, UR9, R21, 0x2, P5 ;  /* 0x00000009a0097c11 */ /* 0x000fe2000a8f1415 */
[----:B------:R-:W-:Y:S01]  /*8260*/  FMUL R21, R90, R15 ;  /* 0x0000000f5a157220 */ /* 0x000fe20000400000 */
[C---:B------:R-:W-:Y:S01]  /*8270*/  LEA R16, P5, R164.reuse, R8, 0x2 ;  /* 0x00000008a4107211 */ /* 0x040fe200078a10ff */
[C---:B------:R-:W-:Y:S01]  /*8280*/  IMAD.SHL.U32 R5, R164.reuse, 0x20, RZ ;  /* 0x00000020a4057824 */ /* 0x040fe200078e00ff */
[----:B------:R-:W-:Y:S01]  /*8290*/  ISETP.GT.AND P0, PT, R11, RZ, P1 ;  /* 0x000000ff0b00720c */ /* 0x000fe20000f04270 */
[----:B------:R0:W-:Y:S01]  /*82a0*/  @P4 STG.E desc[UR16][R8.64], R7 ;  /* 0x0000000708004986 */ /* 0x0001e2000c101910 */
[C---:B------:R-:W-:Y:S01]  /*82b0*/  LEA.HI.X R17, R164.reuse, R9, R165, 0x2, P5 ;  /* 0x00000009a4117211 */ /* 0x040fe200028f14a5 */
[----:B------:R-:W-:Y:S01]  /*82c0*/  IMAD R23, R165, 0x1c, RZ ;  /* 0x0000001ca5177824 */ /* 0x000fe200078e02ff */
[----:B------:R-:W-:Y:S01]  /*82d0*/  ISETP.GT.AND P5, PT, R11, 0x1, P1 ;  /* 0x000000010b00780c */ /* 0x000fe20000fa4270 */
[----:B------:R-:W-:Y:S01]  /*82e0*/  FMUL R93, R93, R15 ;  /* 0x0000000f5d5d7220 */ /* 0x000fe20000400000 */
[----:B------:R-:W-:Y:S01]  /*82f0*/  ISETP.GT.AND P4, PT, R11, 0x8, P2 ;  /* 0x000000080b00780c */ /* 0x000fe20001784270 */
[----:B------:R-:W-:Y:S01]  /*8300*/  @P6 STG.E desc[UR16][R16.64], R89 ;  /* 0x0000005910006986 */ /* 0x000fe2000c101910 */
[C---:B------:R-:W-:Y:S01]  /*8310*/  IMAD.WIDE.U32 R18, R164.reuse, 0x1c, R16 ;  /* 0x0000001ca4127825 */ /* 0x040fe200078e0010 */
[----:B------:R-:W-:-:S03]  /*8320*/  SHF.L.U64.HI R165, R164, 0x5, R165 ;  /* 0x00000005a4a57819 */ /* 0x000fc600000102a5 */
[-C--:B------:R-:W-:Y:S01]  /*8330*/  FMUL R153, R94, R15.reuse ;  /* 0x0000000f5e997220 */ /* 0x080fe20000400000 */
[----:B------:R-:W-:Y:S01]  /*8340*/  ISETP.GT.AND P6, PT, R11, 0x8, P1 ;  /* 0x000000080b00780c */ /* 0x000fe20000fc4270 */
[----:B------:R-:W-:Y:S01]  /*8350*/  IMAD.IADD R19, R23, 0x1, R19 ;  /* 0x0000000117137824 */ /* 0x000fe200078e0213 */
[----:B------:R1:W-:Y:S01]  /*8360*/  @P0 STG.E desc[UR16][R8.64+0x20], R21 ;  /* 0x0000201508000986 */ /* 0x0003e2000c101910 */
[----:B------:R-:W-:Y:S01]  /*8370*/  ISETP.GT.AND P0, PT, R11, 0x9, P2 ;  /* 0x000000090b00780c */ /* 0x000fe20001704270 */
[-C--:B0-----:R-:W-:Y:S01]  /*8380*/  FMUL R7, R92, R15.reuse ;  /* 0x0000000f5c077220 */ /* 0x081fe20000400000 */
[-C--:B------:R-:W-:Y:S01]  /*8390*/  FMUL R95, R95, R15.reuse ;  /* 0x0000000f5f5f7220 */ /* 0x080fe20000400000 */
[----:B------:R-:W-:Y:S01]  /*83a0*/  @P5 STG.E desc[UR16][R16.64+0x20], R91 ;  /* 0x0000205b10005986 */ /* 0x000fe2000c101910 */
[----:B------:R-:W-:Y:S01]  /*83b0*/  IADD3 R20, P5, R5, R16, RZ ;  /* 0x0000001005147210 */ /* 0x000fe20007fbe0ff */
[-C--:B------:R-:W-:Y:S01]  /*83c0*/  FMUL R155, R96, R15.reuse ;  /* 0x0000000f609b7220 */ /* 0x080fe20000400000 */
[-C--:B------:R-:W-:Y:S01]  /*83d0*/  FMUL R97, R97, R15.reuse ;  /* 0x0000000f61617220 */ /* 0x080fe20000400000 */
[----:B------:R0:W-:Y:S01]  /*83e0*/  @P4 STG.E desc[UR16][R18.64], R7 ;  /* 0x0000000712004986 */ /* 0x0001e2000c101910 */
[----:B------:R-:W-:Y:S01]  /*83f0*/  ISETP.GT.AND P4, PT, R11, 0x9, P1 ;  /* 0x000000090b00780c */ /* 0x000fe20000f84270 */
[-C--:B------:R-:W-:Y:S01]  /*8400*/  FMUL R99, R99, R15.reuse ;  /* 0x0000000f63637220 */ /* 0x080fe20000400000 */
[-C--:B------:R-:W-:Y:S01]  /*8410*/  FMUL R101, R101, R15.reuse ;  /* 0x0000000f65657220 */ /* 0x080fe20000400000 */
[----:B-1----:R-:W-:Y:S01]  /*8420*/  IMAD.X R21, R165, 0x1, R17, P5 ;  /* 0x00000001a5157824 */ /* 0x002fe200028e0611 */
[----:B------:R-:W-:Y:S01]  /*8430*/  ISETP.GT.AND P5, PT, R11, 0x10, P2 ;  /* 0x000000100b00780c */ /* 0x000fe200017a4270 */
[-C--:B------:R-:W-:Y:S01]  /*8440*/  FMUL R103, R103, R15.reuse ;  /* 0x0000000f67677220 */ /* 0x080fe20000400000 */
[-C--:B------:R-:W-:Y:S01]  /*8450*/  FMUL R105, R105, R15.reuse ;  /* 0x0000000f69697220 */ /* 0x080fe20000400000 */
[-C--:B------:R-:W-:Y:S01]  /*8460*/  FMUL R107, R107, R15.reuse ;  /* 0x0000000f6b6b7220 */ /* 0x080fe20000400000 */
[----:B------:R-:W-:Y:S01]  /*8470*/  @P0 STG.E desc[UR16][R20.64], R93 ;  /* 0x0000005d14000986 */ /* 0x000fe2000c101910 */
[----:B------:R-:W-:Y:S01]  /*8480*/  IADD3 R22, P0, R5, R18, RZ ;  /* 0x0000001205167210 */ /* 0x000fe20007f1e0ff */
[-C--:B------:R-:W-:Y:S01]  /*8490*/  FMUL R109, R109, R15.reuse ;  /* 0x0000000f6d6d7220 */ /* 0x080fe20000400000 */
[-C--:B0-----:R-:W-:Y:S01]  /*84a0*/  FMUL R7, R98, R15.reuse ;  /* 0x0000000f62077220 */ /* 0x081fe20000400000 */
[----:B------:R0:W-:Y:S01]  /*84b0*/  @P6 STG.E desc[UR16][R18.64+0x20], R153 ;  /* 0x0000209912006986 */ /* 0x0001e2000c101910 */
[----:B------:R-:W-:Y:S01]  /*84c0*/  ISETP.GT.AND P6, PT, R11, 0x10, P1 ;  /* 0x000000100b00780c */ /* 0x000fe20000fc4270 */
[----:B------:R-:W-:Y:S01]  /*84d0*/  IMAD.X R23, R165, 0x1, R19, P0 ;  /* 0x00000001a5177824 */ /* 0x000fe200000e0613 */
[----:B------:R-:W-:Y:S01]  /*84e0*/  ISETP.GT.AND P0, PT, R11, 0x11, P2 ;  /* 0x000000110b00780c */ /* 0x000fe20001704270 */
[----:B------:R-:W-:Y:S01]  /*84f0*/  @P4 STG.E desc[UR16][R20.64+0x20], R95 ;  /* 0x0000205f14004986 */ /* 0x000fe2000c101910 */
[----:B------:R-:W-:Y:S01]  /*8500*/  IADD3 R88, P4, R5, R20, RZ ;  /* 0x0000001405587210 */ /* 0x000fe20007f9e0ff */
[-C--:B------:R-:W-:Y:S01]  /*8510*/  FMUL R111, R111, R15.reuse ;  /* 0x0000000f6f6f7220 */ /* 0x080fe20000400000 */
[-C--:B------:R-:W-:Y:S01]  /*8520*/  FMUL R113, R113, R15.reuse ;  /* 0x0000000f71717220 */ /* 0x080fe20000400000 */
[----:B------:R1:W-:Y:S01]  /*8530*/  @P5 STG.E desc[UR16][R22.64], R155 ;  /* 0x0000009b16005986 */ /* 0x0003e2000c101910 */
[----:B------:R-:W-:Y:S01]  /*8540*/  ISETP.GT.AND P5, PT, R11, 0x11, P1 ;  /* 0x000000110b00780c */ /* 0x000fe20000fa4270 */
[----:B------:R-:W-:Y:S01]  /*8550*/  IMAD.X R89, R165, 0x1, R21, P4 ;  /* 0x00000001a5597824 */ /* 0x000fe200020e0615 */
[----:B------:R-:W-:Y:S01]  /*8560*/  ISETP.GT.AND P4, PT, R11, 0x18, P2 ;  /* 0x000000180b00780c */ /* 0x000fe20001784270 */
[-C--:B0-----:R-:W-:Y:S01]  /*8570*/  FMUL R153, R100, R15.reuse ;  /* 0x0000000f64997220 */ /* 0x081fe20000400000 */
[-C--:B------:R-:W-:Y:S01]  /*8580*/  FMUL R115, R115, R15.reuse ;  /* 0x0000000f73737220 */ /* 0x080fe20000400000 */
[-C--:B------:R-:W-:Y:S01]  /*8590*/  FMUL R117, R117, R15.reuse ;  /* 0x0000000f75757220 */ /* 0x080fe20000400000 */
[-C--:B------:R-:W-:Y:S01]  /*85a0*/  FMUL R119, R119, R15.reuse ;  /* 0x0000000f77777220 */ /* 0x080fe20000400000 */
        /* <DEDUP_REMOVED lines=8> */
[----:B------:R-:W-:Y:S01]  /*8630*/  @P5 STG.E desc[UR16][R88.64+0x20], R99 ;  /* 0x0000206358005986 */ /* 0x000fe2000c101910 */
[----:B------:R-:W-:Y:S01]  /*8640*/  IADD3 R92, P5, R5, R88, RZ ;  /* 0x00000058055c7210 */ /* 0x000fe20007fbe0ff */
[-C--:B-1----:R-:W-:Y:S01]  /*8650*/  FMUL R155, R104, R15.reuse ;  /* 0x0000000f689b7220 */ /* 0x082fe20000400000 */
        /* <DEDUP_REMOVED lines=148> */
[----:B------:R-:W-:Y:S01]  /*8fa0*/  FMUL R87, R87, R15 ;  /* 0x0000000f57577220 */ /* 0x000fe20000400000 */
[----:B------:R-:W-:Y:S01]  /*8fb0*/  @P0 STG.E desc[UR16][R120.64], R129 ;  /* 0x0000008178000986 */ /* 0x000fe2000c101910 */
[----:B------:R-:W-:-:S03]  /*8fc0*/  IADD3 R122, P0, R5, R118, RZ ;  /* 0x00000076057a7210 */ /* 0x000fc60007f1e0ff */
[----:B------:R0:W-:Y:S01]  /*8fd0*/  @P6 STG.E desc[UR16][R118.64+0x20], R7 ;  /* 0x0000200776006986 */ /* 0x0001e2000c101910 */
[----:B------:R-:W-:Y:S01]  /*8fe0*/  ISETP.GT.AND P6, PT, R11, 0x58, P1 ;  /* 0x000000580b00780c */ /* 0x000fe20000fc4270 */
[----:B------:R-:W-:Y:S01]  /*8ff0*/  IMAD.X R123, R165, 0x1, R119, P0 ;  /* 0x00000001a57b7824 */ /* 0x000fe200000e0677 */
[----:B------:R-:W-:Y:S01]  /*9000*/  ISETP.GT.AND P0, PT, R11, 0x59, P2 ;  /* 0x000000590b00780c */ /* 0x000fe20001704270 */
[----:B------:R-:W-:Y:S01]  /*9010*/  @P5 STG.E desc[UR16][R120.64+0x20], R131 ;  /* 0x0000208378005986 */ /* 0x000fe2000c101910 */
[----:B------:R-:W-:Y:S01]  /*9020*/  IADD3 R124, P5, R5, R120, RZ ;  /* 0x00000078057c7210 */ /* 0x000fe20007fbe0ff */
[-C--:B-1----:R-:W-:Y:S02]  /*9030*/  FMUL R155, R136, R15.reuse ;  /* 0x0000000f889b7220 */ /* 0x082fe40000400000 */
[----:B------:R1:W-:Y:S01]  /*9040*/  @P4 STG.E desc[UR16][R122.64], R153 ;  /* 0x000000997a004986 */ /* 0x0003e2000c101910 */
[----:B------:R-:W-:Y:S01]  /*9050*/  ISETP.GT.AND P4, PT, R11, 0x59, P1 ;  /* 0x000000590b00780c */ /* 0x000fe20000f84270 */
[----:B------:R-:W-:Y:S01]  /*9060*/  IMAD.X R125, R165, 0x1, R121, P5 ;  /* 0x00000001a57d7824 */ /* 0x000fe200028e0679 */
[----:B------:R-:W-:Y:S01]  /*9070*/  ISETP.GT.AND P5, PT, R11, 0x60, P2 ;  /* 0x000000600b00780c */ /* 0x000fe200017a4270 */
[----:B0-----:R-:W-:-:S04]  /*9080*/  FMUL R7, R134, R15 ;  /* 0x0000000f86077220 */ /* 0x001fc80000400000 */
        /* <DEDUP_REMOVED lines=17> */
[----:B------:R-:W-:Y:S01]  /*91a0*/  IADD3 R132, P6, R5, R128, RZ ;  /* 0x0000008005847210 */ /* 0x000fe20007fde0ff */
[----:B------:R-:W-:Y:S01]  /*91b0*/  IMAD.X R131, R165, 0x1, R127, P0 ;  /* 0x00000001a5837824 */ /* 0x000fe200000e067f */
[C---:B------:R-:W-:Y:S01]  /*91c0*/  ISETP.GT.AND P0, PT, R11.reuse, 0x69, P2 ;  /* 0x000000690b00780c */ /* 0x040fe20001704270 */
[----:B------:R-:W-:Y:S01]  /*91d0*/  @P5 STG.E desc[UR16][R128.64+0x20], R139 ;  /* 0x0000208b80005986 */ /* 0x000fe2000c101910 */
[----:B------:R-:W-:Y:S01]  /*91e0*/  ISETP.GT.AND P5, PT, R11, 0x68, P1 ;  /* 0x000000680b00780c */ /* 0x000fe20000fa4270 */
[----:B------:R-:W-:Y:S01]  /*91f0*/  IMAD.X R133, R165, 0x1, R129, P6 ;  /* 0x00000001a5857824 */ /* 0x000fe200030e0681 */
[C---:B------:R-:W-:Y:S01]  /*9200*/  ISETP.GT.AND P6, PT, R11.reuse, 0x70, P2 ;  /* 0x000000700b00780c */ /* 0x040fe200017c4270 */
[----:B------:R-:W-:Y:S01]  /*9210*/  @P4 STG.E desc[UR16][R130.64], R153 ;  /* 0x0000009982004986 */ /* 0x000fe2000c101910 */
[----:B------:R-:W-:Y:S01]  /*9220*/  ISETP.GT.AND P4, PT, R11, 0x69, P1 ;  /* 0x000000690b00780c */ /* 0x000fe20000f84270 */
[-C--:B-1----:R-:W-:Y:S01]  /*9230*/  FMUL R155, R144, R15.reuse ;  /* 0x0000000f909b7220 */ /* 0x082fe20000400000 */
[----:B0-----:R-:W-:-:S05]  /*9240*/  FMUL R7, R142, R15 ;  /* 0x0000000f8e077220 */ /* 0x001fca0000400000 */
[----:B------:R-:W-:Y:S01]  /*9250*/  @P0 STG.E desc[UR16][R132.64], R141 ;  /* 0x0000008d84000986 */ /* 0x000fe2000c101910 */
[----:B------:R-:W-:-:S03]  /*9260*/  IADD3 R134, P0, R5, R130, RZ ;  /* 0x0000008205867210 */ /* 0x000fc60007f1e0ff */
[----:B------:R0:W-:Y:S01]  /*9270*/  @P5 STG.E desc[UR16][R130.64+0x20], R7 ;  /* 0x0000200782005986 */ /* 0x0001e2000c101910 */
[----:B------:R-:W-:Y:S01]  /*9280*/  ISETP.GT.AND P5, PT, R11, 0x70, P1 ;  /* 0x000000700b00780c */ /* 0x000fe20000fa4270 */
[----:B------:R-:W-:Y:S01]  /*9290*/  IMAD.X R135, R165, 0x1, R131, P0 ;  /* 0x00000001a5877824 */ /* 0x000fe200000e0683 */
[----:B------:R-:W-:Y:S01]  /*92a0*/  ISETP.GT.AND P0, PT, R11, 0x71, P2 ;  /* 0x000000710b00780c */ /* 0x000fe20001704270 */
[----:B------:R1:W-:Y:S01]  /*92b0*/  @P4 STG.E desc[UR16][R132.64+0x20], R143 ;  /* 0x0000208f84004986 */ /* 0x0003e2000c101910 */
[----:B------:R-:W-:-:S03]  /*92c0*/  IADD3 R136, P4, R5, R132, RZ ;  /* 0x0000008405887210 */ /* 0x000fc60007f9e0ff */
[----:B------:R-:W-:Y:S01]  /*92d0*/  @P6 STG.E desc[UR16][R134.64], R155 ;  /* 0x0000009b86006986 */ /* 0x000fe2000c101910 */
[----:B------:R-:W-:Y:S01]  /*92e0*/  ISETP.GT.AND P6, PT, R11, 0x71, P1 ;  /* 0x000000710b00780c */ /* 0x000fe20000fc4270 */
[----:B------:R-:W-:Y:S01]  /*92f0*/  IMAD.X R137, R165, 0x1, R133, P4 ;  /* 0x00000001a5897824 */ /* 0x000fe200020e0685 */
[----:B------:R-:W-:Y:S01]  /*9300*/  IADD3 R138, P4, R5, R136, RZ ;  /* 0x00000088058a7210 */ /* 0x000fe20007f9e0ff */
[----:B0-----:R-:W-:-:S04]  /*9310*/  FMUL R7, R146, R15 ;  /* 0x0000000f92077220 */ /* 0x001fc80000400000 */
[----:B------:R-:W-:Y:S01]  /*9320*/  @P0 STG.E desc[UR16][R136.64], R145 ;  /* 0x0000009188000986 */ /* 0x000fe2000c101910 */
[----:B------:R-:W-:Y:S01]  /*9330*/  IADD3 R140, P0, R5, R134, RZ ;  /* 0x00000086058c7210 */ /* 0x000fe20007f1e0ff */
[-C--:B------:R-:W-:Y:S01]  /*9340*/  FMUL R5, R148, R15.reuse ;  /* 0x0000000f94057220 */ /* 0x080fe20000400000 */
[----:B------:R-:W-:Y:S01]  /*9350*/  IMAD.X R139, R165, 0x1, R137, P4 ;  /* 0x00000001a58b7824 */ /* 0x000fe200020e0689 */
[----:B------:R0:W-:Y:S01]  /*9360*/  @P5 STG.E desc[UR16][R134.64+0x20], R7 ;  /* 0x0000200786005986 */ /* 0x0001e2000c101910 */
[----:B------:R-:W-:Y:S01]  /*9370*/  ISETP.GT.AND P5, PT, R11, 0x78, P2 ;  /* 0x000000780b00780c */ /* 0x000fe200017a4270 */
[----:B------:R-:W-:Y:S01]  /*9380*/  IMAD.X R141, R165, 0x1, R135, P0 ;  /* 0x00000001a58d7824 */ /* 0x000fe200000e0687 */
[C---:B------:R-:W-:Y:S01]  /*9390*/  ISETP.GT.AND P2, PT, R11.reuse, 0x79, P2 ;  /* 0x000000790b00780c */ /* 0x040fe20001744270 */
[----:B------:R-:W-:Y:S01]  /*93a0*/  @P6 STG.E desc[UR16][R136.64+0x20], R147 ;  /* 0x0000209388006986 */ /* 0x000fe2000c101910 */
[----:B------:R-:W-:Y:S01]  /*93b0*/  ISETP.GT.AND P0, PT, R12, 0x80, PT ;  /* 0x000000800c00780c */ /* 0x000fe20003f04270 */
[----:B-1----:R-:W-:Y:S01]  /*93c0*/  FMUL R143, R150, R15 ;  /* 0x0000000f968f7220 */ /* 0x002fe20000400000 */
[----:B------:R-:W-:-:S02]  /*93d0*/  ISETP.GT.AND P6, PT, R11, 0x78, P1 ;  /* 0x000000780b00780c */ /* 0x000fc40000fc4270 */
[C---:B------:R-:W-:Y:S02]  /*93e0*/  ISETP.GT.AND P1, PT, R11.reuse, 0x79, P1 ;  /* 0x000000790b00780c */ /* 0x040fe40000f24270 */
[C---:B------:R-:W-:Y:S01]  /*93f0*/  ISETP.GT.AND P4, PT, R11.reuse, 0x1, P0 ;  /* 0x000000010b00780c */ /* 0x040fe20000784270 */
[----:B0-----:R-:W-:Y:S02]  /*9400*/  FMUL R7, R24, R15 ;  /* 0x0000000f18077220 */ /* 0x001fe40000400000 */
[----:B------:R0:W-:Y:S01]  /*9410*/  @P5 STG.E desc[UR16][R140.64], R5 ;  /* 0x000000058c005986 */ /* 0x0001e2000c101910 */
[----:B------:R-:W-:-:S03]  /*9420*/  ISETP.GT.AND P5, PT, R11, RZ, P0 ;  /* 0x000000ff0b00720c */ /* 0x000fc600007a4270 */
[----:B------:R-:W-:Y:S01]  /*9430*/  @P2 STG.E desc[UR16][R138.64], R149 ;  /* 0x000000958a002986 */ /* 0x000fe2000c101910 */
[----:B------:R-:W-:-:S03]  /*9440*/  ISETP.GT.AND P2, PT, R12, 0x88, PT ;  /* 0x000000880c00780c */ /* 0x000fc60003f44270 */
[----:B------:R1:W-:Y:S01]  /*9450*/  @P6 STG.E desc[UR16][R140.64+0x20], R143 ;  /* 0x0000208f8c006986 */ /* 0x0003e2000c101910 */
[----:B------:R-:W-:-:S03]  /*9460*/  ISETP.GT.AND P6, PT, R11, RZ, P2 ;  /* 0x000000ff0b00720c */ /* 0x000fc600017c4270 */
[----:B------:R-:W-:Y:S01]  /*9470*/  @P1 STG.E desc[UR16][R138.64+0x20], R151 ;  /* 0x000020978a001986 */ /* 0x000fe2000c101910 */
[C---:B------:R-:W-:Y:S01]  /*9480*/  ISETP.GT.AND P1, PT, R11.reuse, 0x1, P2 ;  /* 0x000000010b00780c */ /* 0x040fe20001724270 */
[----:B0-----:R-:W-:Y:S02]  /*9490*/  FMUL R5, R26, R15 ;  /* 0x0000000f1a057220 */ /* 0x001fe40000400000 */
[----:B------:R0:W-:Y:S01]  /*94a0*/  @P5 STG.E desc[UR16][R8.64+0x200], R7 ;  /* 0x0002000708005986 */ /* 0x0001e2000c101910 */
[----:B------:R-:W-:-:S03]  /*94b0*/  ISETP.GT.AND P5, PT, R11, 0x8, P0 ;  /* 0x000000080b00780c */ /* 0x000fc600007a4270 */
[----:B------:R-:W-:Y:S01]  /*94c0*/  @P4 STG.E desc[UR16][R16.64+0x200], R25 ;  /* 0x0002001910004986 */ /* 0x000fe2000c101910 */
[C---:B------:R-:W-:Y:S01]  /*94d0*/  ISETP.GT.AND P4, PT, R11.reuse, 0x9, P0 ;  /* 0x000000090b00780c */ /* 0x040fe20000784270 */
[----:B-1----:R-:W-:Y:S02]  /*94e0*/  FMUL R143, R28, R15 ;  /* 0x0000000f1c8f7220 */ /* 0x002fe40000400000 */
[----:B------:R1:W-:Y:S01]  /*94f0*/  @P6 STG.E desc[UR16][R8.64+0x220], R5 ;  /* 0x0002200508006986 */ /* 0x0003e2000c101910 */
[----:B------:R-:W-:-:S03]  /*9500*/  ISETP.GT.AND P6, PT, R11, 0x8, P2 ;  /* 0x000000080b00780c */ /* 0x000fc600017c4270 */
[----:B------:R-:W-:Y:S01]  /*9510*/  @P1 STG.E desc[UR16][R16.64+0x220], R27 ;  /* 0x0002201b10001986 */ /* 0x000fe2000c101910 */
[C---:B------:R-:W-:Y:S01]  /*9520*/  ISETP.GT.AND P1, PT, R11.reuse, 0x9, P2 ;  /* 0x000000090b00780c */ /* 0x040fe20001724270 */
[----:B0-----:R-:W-:Y:S02]  /*9530*/  FMUL R7, R30, R15 ;  /* 0x0000000f1e077220 */ /* 0x001fe40000400000 */
[----:B------:R-:W-:Y:S01]  /*9540*/  @P5 STG.E desc[UR16][R18.64+0x200], R143 ;  /* 0x0002008f12005986 */ /* 0x000fe2000c101910 */
[----:B------:R-:W-:-:S03]  /*9550*/  ISETP.GT.AND P5, PT, R11, 0x10, P0 ;  /* 0x000000100b00780c */ /* 0x000fc600007a4270 */
[----:B------:R-:W-:Y:S01]  /*9560*/  @P4 STG.E desc[UR16][R20.64+0x200], R29 ;  /* 0x0002001d14004986 */ /* 0x000fe2000c101910 */
[C---:B------:R-:W-:Y:S01]  /*9570*/  ISETP.GT.AND P4, PT, R11.reuse, 0x11, P0 ;  /* 0x000000110b00780c */ /* 0x040fe20000784270 */
[-C--:B-1----:R-:W-:Y:S01]  /*9580*/  FMUL R5, R32, R15.reuse ;  /* 0x0000000f20057220 */ /* 0x082fe20000400000 */
[----:B------:R-:W-:Y:S01]  /*9590*/  FMUL R9, R34, R15 ;  /* 0x0000000f22097220 */ /* 0x000fe20000400000 */
[----:B------:R0:W-:Y:S01]  /*95a0*/  @P6 STG.E desc[UR16][R18.64+0x220], R7 ;  /* 0x0002200712006986 */ /* 0x0001e2000c101910 */
[----:B------:R-:W-:-:S03]  /*95b0*/  ISETP.GT.AND P6, PT, R11, 0x10, P2 ;  /* 0x000000100b00780c */ /* 0x000fc600017c4270 */
[----:B------:R-:W-:Y:S01]  /*95c0*/  @P1 STG.E desc[UR16][R20.64+0x220], R31 ;  /* 0x0002201f14001986 */ /* 0x000fe2000c101910 */
[----:B------:R-:W-:-:S03]  /*95d0*/  ISETP.GT.AND P1, PT, R11, 0x11, P2 ;  /* 0x000000110b00780c */ /* 0x000fc60001724270 */
[----:B------:R1:W-:Y:S01]  /*95e0*/  @P5 STG.E desc[UR16][R22.64+0x200], R5 ;  /* 0x0002000516005986 */ /* 0x0003e2000c101910 */
[----:B------:R-:W-:-:S03]  /*95f0*/  ISETP.GT.AND P5, PT, R11, 0x18, P0 ;  /* 0x000000180b00780c */ /* 0x000fc600007a4270 */
        /* <DEDUP_REMOVED lines=101> */
[----:B------:R-:W-:Y:S01]  /*9c50*/  ISETP.GT.AND P4, PT, R11, 0x69, P0 ;  /* 0x000000690b00780c */ /* 0x000fe20000784270 */
[----:B0-----:R-:W-:-:S04]  /*9c60*/  FMUL R9, R76, R15 ;  /* 0x0000000f4c097220 */ /* 0x001fc80000400000 */
[----:B------:R0:W-:Y:S01]  /*9c70*/  @P1 STG.E desc[UR16][R126.64+0x220], R5 ;  /* 0x000220057e001986 */ /* 0x0001e2000c101910 */
[C---:B------:R-:W-:Y:S01]  /*9c80*/  ISETP.GT.AND P1, PT, R11.reuse, 0x68, P2 ;  /* 0x000000680b00780c */ /* 0x040fe20001724270 */
[----:B-1----:R-:W-:Y:S02]  /*9c90*/  FMUL R7, R78, R15 ;  /* 0x0000000f4e077220 */ /* 0x002fe40000400000 */
        /* <DEDUP_REMOVED lines=11> */
[-C--:B-1----:R-:W-:Y:S02]  /*9d50*/  FMUL R9, R84, R15.reuse ;  /* 0x0000000f54097220 */ /* 0x082fe40000400000 */
[----:B------:R1:W-:Y:S01]  /*9d60*/  @P5 STG.E desc[UR16][R134.64+0x200], R5 ;  /* 0x0002000586005986 */ /* 0x0003e2000c101910 */
[C---:B------:R-:W-:Y:S02]  /*9d70*/  ISETP.GT.AND P5, PT, R11.reuse, 0x71, P2 ;  /* 0x000000710b00780c */ /* 0x040fe400017a4270 */
[C---:B------:R-:W-:Y:S01]  /*9d80*/  ISETP.GT.AND P2, PT, R11.reuse, 0x79, P2 ;  /* 0x000000790b00780c */ /* 0x040fe20001744270 */
[----:B------:R2:W-:Y:S01]  /*9d90*/  @P4 STG.E desc[UR16][R136.64+0x200], R81 ;  /* 0x0002005188004986 */ /* 0x0005e2000c101910 */
[C---:B------:R-:W-:Y:S01]  /*9da0*/  ISETP.GT.AND P4, PT, R11.reuse, 0x78, P0 ;  /* 0x000000780b00780c */ /* 0x040fe20000784270 */
[----:B0-----:R-:W-:Y:S01]  /*9db0*/  FMUL R7, R82, R15 ;  /* 0x0000000f52077220 */ /* 0x001fe20000400000 */
[----:B------:R-:W-:-:S04]  /*9dc0*/  ISETP.GT.AND P0, PT, R11, 0x79, P0 ;  /* 0x000000790b00780c */ /* 0x000fc80000704270 */
[----:B------:R2:W-:Y:S01]  /*9dd0*/  @P1 STG.E desc[UR16][R134.64+0x220], R7 ;  /* 0x0002200786001986 */ /* 0x0005e2000c101910 */
[----:B-1----:R-:W-:-:S03]  /*9de0*/  FMUL R5, R86, R15 ;  /* 0x0000000f56057220 */ /* 0x002fc60000400000 */
[----:B------:R2:W-:Y:S04]  /*9df0*/  @P5 STG.E desc[UR16][R136.64+0x220], R83 ;  /* 0x0002205388005986 */ /* 0x0005e8000c101910 */
[----:B------:R2:W-:Y:S04]  /*9e00*/  @P4 STG.E desc[UR16][R140.64+0x200], R9 ;  /* 0x000200098c004986 */ /* 0x0005e8000c101910 */
[----:B------:R2:W-:Y:S04]  /*9e10*/  @P0 STG.E desc[UR16][R138.64+0x200], R85 ;  /* 0x000200558a000986 */ /* 0x0005e8000c101910 */
[----:B------:R2:W-:Y:S04]  /*9e20*/  @P6 STG.E desc[UR16][R140.64+0x220], R5 ;  /* 0x000220058c006986 */ /* 0x0005e8000c101910 */
[----:B------:R2:W-:Y:S02]  /*9e30*/  @P2 STG.E desc[UR16][R138.64+0x220], R87 ;  /* 0x000220578a002986 */ /* 0x0005e4000c101910 */
.L_x_273:
[----:B------:R-:W-:Y:S05]  /*9e40*/  BSYNC B0 ;  /* 0x0000000000007941 */ /* 0x000fea0003800000 */
.L_x_21:
[----:B------:R-:W-:Y:S01]  /*9e50*/  ULDC UR8, c[0x0][0xc] ;  /* 0x0000030000087ab9 */ /* 0x000fe20000000800 */
[----:B------:R-:W-:Y:S01]  /*9e60*/  ULDC UR9, c[0x0][0x10] ;  /* 0x0000040000097ab9 */ /* 0x000fe20000000800 */
[----:B--2---:R-:W2:Y:S01]  /*9e70*/  LDC R5, c[0x0][0x14] ;  /* 0x00000500ff057b82 */ /* 0x004ea20000000800 */
[----:B------:R-:W-:Y:S01]  /*9e80*/  UIMAD.WIDE.U32 UR8, UR8, UR9, URZ ;  /* 0x00000009080872a5 */ /* 0x000fe2000f8e003f */
[----:B------:R-:W-:Y:S01]  /*9e90*/  PRMT R8, RZ, 0x7610, R8 ;  /* 0x00007610ff087816 */ /* 0x000fe20000000008 */
[----:B------:R-:W-:-:S04]  /*9ea0*/  IMAD.MOV.U32 R7, RZ, RZ, -0x1 ;  /* 0xffffffffff077424 */ /* 0x000fc800078e00ff */
[----:B--2---:R-:W-:-:S04]  /*9eb0*/  IMAD.WIDE.U32 R2, R5, UR8, R2 ;  /* 0x0000000805027c25 */ /* 0x004fc8000f8e0002 */
[----:B------:R-:W-:Y:S01]  /*9ec0*/  IMAD R5, R5, UR9, RZ ;  /* 0x0000000905057c24 */ /* 0x000fe2000f8e02ff */
[----:B------:R-:W-:Y:S02]  /*9ed0*/  ULDC.64 UR8, c[0x0][0x750] ;  /* 0x0001d40000087ab9 */ /* 0x000fe40000000a00 */
[----:B------:R-:W-:Y:S01]  /*9ee0*/  ISETP.GE.U32.AND P0, PT, R2, UR8, PT ;  /* 0x0000000802007c0c */ /* 0x000fe2000bf06070 */
[----:B------:R-:W-:Y:S02]  /*9ef0*/  IMAD.IADD R3, R3, 0x1, R5 ;  /* 0x0000000103037824 */ /* 0x000fe400078e0205 */
[----:B------:R-:W-:-:S03]  /*9f00*/  IMAD.MOV.U32 R5, RZ, RZ, -0x1 ;  /* 0xffffffffff057424 */ /* 0x000fc600078e00ff */
[----:B------:R-:W-:-:S13]  /*9f10*/  ISETP.GE.U32.AND.EX P0, PT, R3, UR9, PT, P0 ;  /* 0x0000000903007c0c */ /* 0x000fda000bf06100 */
[----:B------:R-:W-:Y:S05]  /*9f20*/  @P0 BRA `(.L_x_274) ;  /* 0x0000000400600947 */ /* 0x000fea0003800000 */
[----:B------:R-:W2:Y:S01]  /*9f30*/  S2R R22, SR_CTAID.X ;  /* 0x0000000000167919 */ /* 0x000ea20000002500 */
[----:B------:R-:W1:Y:S01]  /*9f40*/  LDC.64 R18, c[0x0][0x728] ;  /* 0x0001ca00ff127b82 */ /* 0x000e620000000a00 */
[----:B------:R-:W-:Y:S01]  /*9f50*/  ULDC UR7, c[0x0][0x150] ;  /* 0x0000540000077ab9 */ /* 0x000fe20000000800 */
[----:B0-----:R-:W-:Y:S01]  /*9f60*/  IMAD.MOV.U32 R16, RZ, RZ, R2 ;  /* 0x000000ffff107224 */ /* 0x001fe200078e0002 */
[----:B------:R-:W0:Y:S01]  /*9f70*/  S2R R24, SR_CTAID.Y ;  /* 0x0000000000187919 */ /* 0x000e220000002600 */
[----:B------:R-:W-:-:S04]  /*9f80*/  IMAD.MOV.U32 R17, RZ, RZ, R3 ;  /* 0x000000ffff117224 */ /* 0x000fc800078e0003 */
[----:B------:R-:W0:Y:S08]  /*9f90*/  LDC R25, c[0x0][0x144] ;  /* 0x00005100ff197b82 */ /* 0x000e300000000800 */
[----:B------:R-:W0:Y:S08]  /*9fa0*/  LDC R12, c[0x0][0x730] ;  /* 0x0001cc00ff0c7b82 */ /* 0x000e300000000800 */
[----:B------:R-:W0:Y:S01]  /*9fb0*/  LDC.64 R20, c[0x0][0x720] ;  /* 0x0001c800ff147b82 */ /* 0x000e220000000a00 */
[----:B-1----:R-:W-:-:S04]  /*9fc0*/  ISETP.NE.U32.AND P0, PT, R18, RZ, PT ;  /* 0x000000ff1200720c */ /* 0x002fc80003f05070 */
[----:B------:R-:W-:Y:S02]  /*9fd0*/  ISETP.NE.AND.EX P0, PT, R19, RZ, PT, P0 ;  /* 0x000000ff1300720c */ /* 0x000fe40003f05300 */
[----:B--2---:R-:W-:-:S05]  /*9fe0*/  I2FP.F32.U32 R5, R22 ;  /* 0x0000001600057245 */ /* 0x004fca0000201000 */
[----:B------:R-:W-:-:S04]  /*9ff0*/  FMUL R5, R5, UR7 ;  /* 0x0000000705057c20 */ /* 0x000fc80008400000 */
[----:B------:R1:W2:Y:S02]  /*a000*/  F2I.U32.TRUNC.NTZ R23, R5 ;  /* 0x0000000500177305 */ /* 0x0002a4000020f000 */
[----:B------:R-:W-:Y:S05]  /*a010*/  @!P0 BRA `(.L_x_275) ;  /* 0x0000000000288947 */ /* 0x000fea0003800000 */
[----:B-1----:R-:W1:Y:S02]  /*a020*/  LDC R5, c[0x0][0x734] ;  /* 0x0001cd00ff057b82 */ /* 0x002e640000000800 */
[----:B-1----:R-:W-:-:S05]  /*a030*/  IADD3 R5, P0, R2, R5, RZ ;  /* 0x0000000502057210 */ /* 0x002fca0007f1e0ff */
        /* <DEDUP_REMOVED lines=8> */
.L_x_275:
[----:B------:R-:W3:Y:S01]  /*a0c0*/  LDC.64 R30, c[0x0][0x740] ;  /* 0x0001d000ff1e7b82 */ /* 0x000ee20000000a00 */
[-C--:B0-----:R-:W-:Y:S01]  /*a0d0*/  SHF.R.U64 R19, R16, R12.reuse, R17 ;  /* 0x0000000c10137219 */ /* 0x081fe20000001211 */
[----:B--2---:R-:W-:Y:S01]  /*a0e0*/  IMAD.MOV R23, RZ, RZ, -R23 ;  /* 0x000000ffff177224 */ /* 0x004fe200078e0a17 */
[----:B-1----:R-:W-:Y:S01]  /*a0f0*/  SHF.R.U32.HI R5, RZ, R12, R17 ;  /* 0x0000000cff057219 */ /* 0x002fe20000011611 */
[----:B------:R-:W-:Y:S01]  /*a100*/  ULDC UR7, c[0x0][0x154] ;  /* 0x0000550000077ab9 */ /* 0x000fe20000000800 */
[----:B------:R-:W-:Y:S01]  /*a110*/  IADD3 R7, P0, RZ, -R19, RZ ;  /* 0x80000013ff077210 */ /* 0x000fe20007f1e0ff */
[----:B------:R-:W-:Y:S02]  /*a120*/  IMAD R25, R25, R23, R22 ;  /* 0x0000001719197224 */ /* 0x000fe400078e0216 */
[----:B------:R-:W0:Y:S01]  /*a130*/  LDC R16, c[0x0][0x718] ;  /* 0x0001c600ff107b82 */ /* 0x000e220000000800 */
[----:B------:R-:W-:Y:S02]  /*a140*/  IMAD.MOV.U32 R11, RZ, RZ, 0x1 ;  /* 0x00000001ff0b7424 */ /* 0x000fe400078e00ff */
[----:B------:R-:W-:-:S02]  /*a150*/  IMAD.X R5, RZ, RZ, ~R5, P0 ;  /* 0x000000ffff057224 */ /* 0x000fc400000e0e05 */
[----:B------:R-:W-:-:S03]  /*a160*/  IMAD.WIDE.U32 R8, R7, R20, R2 ;  /* 0x0000001407087225 */ /* 0x000fc600078e0002 */
[----:B------:R-:W1:Y:S01]  /*a170*/  LDC R26, c[0x0][0x708] ;  /* 0x0001c200ff1a7b82 */ /* 0x000e620000000800 */
[----:B------:R-:W-:-:S04]  /*a180*/  IMAD R10, R5, R20, RZ ;  /* 0x00000014050a7224 */ /* 0x000fc800078e02ff */
[----:B------:R-:W-:Y:S01]  /*a190*/  IMAD R5, R7, R21, R10 ;  /* 0x0000001507057224 */ /* 0x000fe200078e020a */
[----:B------:R-:W-:Y:S02]  /*a1a0*/  I2FP.F32.U32 R7, R24 ;  /* 0x0000001800077245 */ /* 0x000fe40000201000 */
[----:B------:R-:W2:Y:S01]  /*a1b0*/  LDC R28, c[0x0][0x758] ;  /* 0x0001d600ff1c7b82 */ /* 0x000ea20000000800 */
[----:B------:R-:W-:Y:S01]  /*a1c0*/  IMAD.IADD R5, R9, 0x1, R5 ;  /* 0x0000000109057824 */ /* 0x000fe200078e0205 */
[----:B---3--:R-:W-:Y:S01]  /*a1d0*/  ISETP.NE.U32.AND P0, PT, R30, RZ, PT ;  /* 0x000000ff1e00720c */ /* 0x008fe20003f05070 */
[----:B------:R-:W-:Y:S01]  /*a1e0*/  FMUL R7, R7, UR7 ;  /* 0x0000000707077c20 */ /* 0x000fe20008400000 */
[----:B------:R-:W-:Y:S02]  /*a1f0*/  IMAD.MOV.U32 R9, RZ, RZ, -0x1 ;  /* 0xffffffffff097424 */ /* 0x000fe400078e00ff */
[----:B------:R-:W-:Y:S01]  /*a200*/  ISETP.NE.AND.EX P0, PT, R31, RZ, PT, P0 ;  /* 0x000000ff1f00720c */ /* 0x000fe20003f05300 */
[----:B------:R3:W2:Y:S01]  /*a210*/  F2I.U32.TRUNC.NTZ R21, R7 ;  /* 0x0000000700157305 */ /* 0x0006a2000020f000 */
[----:B------:R-:W3:Y:S01]  /*a220*/  LDC R23, c[0x0][0x148] ;  /* 0x00005200ff177b82 */ /* 0x000ee20000000800 */
[----:B0-----:R-:W-:-:S02]  /*a230*/  SHF.R.U64 R18, R8, R16, R5 ;  /* 0x0000001008127219 */ /* 0x001fc40000001205 */
[----:B------:R-:W-:-:S05]  /*a240*/  SHF.R.U32.HI R5, RZ, R16, R5 ;  /* 0x00000010ff057219 */ /* 0x000fca0000011605 */
[----:B------:R-:W0:Y:S01]  /*a250*/  LDC R22, c[0x0][0x700] ;  /* 0x0001c000ff167b82 */ /* 0x000e220000000800 */
[-CC-:B-1----:R-:W-:Y:S02]  /*a260*/  SHF.R.U64 R12, R18, R26.reuse, R5.reuse ;  /* 0x0000001a120c7219 */ /* 0x182fe40000001205 */
[----:B------:R-:W-:-:S05]  /*a270*/  SHF.R.U32.HI R5, RZ, R26, R5 ;  /* 0x0000001aff057219 */ /* 0x000fca0000011605 */
[----:B------:R-:W1:Y:S01]  /*a280*/  LDC R29, c[0x0][0x748] ;  /* 0x0001d200ff1d7b82 */ /* 0x000e620000000800 */
[-C--:B--2---:R-:W-:Y:S02]  /*a290*/  SHF.L.U32 R8, R9, R28.reuse, RZ ;  /* 0x0000001c09087219 */ /* 0x084fe400000006ff */
[-CC-:B------:R-:W-:Y:S02]  /*a2a0*/  SHF.R.U64 R20, R12, R28.reuse, R5.reuse ;  /* 0x0000001c0c147219 */ /* 0x180fe40000001205 */
[----:B------:R-:W-:Y:S02]  /*a2b0*/  SHF.R.U32.HI R9, RZ, R28, R5 ;  /* 0x0000001cff097219 */ /* 0x000fe40000011605 */
[----:B------:R-:W-:Y:S01]  /*a2c0*/  LOP3.LUT R27, RZ, R8, RZ, 0x33, !PT ;  /* 0x00000008ff1b7212 */ /* 0x000fe200078e33ff */
[----:B------:R-:W2:Y:S01]  /*a2d0*/  LDC R32, c[0x0][0x738] ;  /* 0x0001ce00ff207b82 */ /* 0x000ea20000000800 */
[----:B------:R-:W-:Y:S01]  /*a2e0*/  SHF.L.U32 R28, R11, R28, RZ ;  /* 0x0000001c0b1c7219 */ /* 0x000fe200000006ff */
[----:B------:R-:W-:-:S06]  /*a2f0*/  IMAD.MOV.U32 R8, RZ, RZ, R20 ;  /* 0x000000ffff087224 */ /* 0x000fcc00078e0014 */
[----:B------:R-:W0:Y:S01]  /*a300*/  LDC R33, c[0x0][0x710] ;  /* 0x0001c400ff217b82 */ /* 0x000e220000000800 */
[----:B------:R-:W-:Y:S05]  /*a310*/  @!P0 BRA `(.L_x_276) ;  /* 0x0000000000288947 */ /* 0x000fea0003800000 */
[----:B------:R-:W4:Y:S02]  /*a320*/  LDC R5, c[0x0][0x74c] ;  /* 0x0001d300ff057b82 */ /* 0x000f240000000800 */
[----:B----4-:R-:W-:-:S05]  /*a330*/  IADD3 R5, P0, R20, R5, RZ ;  /* 0x0000000514057210 */ /* 0x010fca0007f1e0ff */
[----:B---3--:R-:W-:-:S04]  /*a340*/  IMAD.X R7, RZ, RZ, R9, P0 ;  /* 0x000000ffff077224 */ /* 0x008fc800000e0609 */
[----:B------:R-:W-:-:S04]  /*a350*/  IMAD.WIDE.U32 R8, R7, R30, RZ ;  /* 0x0000001e07087225 */ /* 0x000fc800078e00ff */
[----:B------:R-:W-:-:S04]  /*a360*/  IMAD.WIDE.U32 R10, P0, R5, R31, R8 ;  /* 0x0000001f050a7225 */ /* 0x000fc80007800008 */
[----:B------:R-:W-:-:S04]  /*a370*/  IMAD.WIDE.U32 R8, R5, R30, RZ ;  /* 0x0000001e05087225 */ /* 0x000fc800078e00ff */
[----:B------:R-:W-:Y:S01]  /*a380*/  IMAD.X R17, RZ, RZ, RZ, P0 ;  /* 0x000000ffff117224 */ /* 0x000fe200000e06ff */
[----:B------:R-:W-:Y:S01]  /*a390*/  IADD3 RZ, P0, R9, R10, RZ ;  /* 0x0000000a09ff7210 */ /* 0x000fe20007f1e0ff */
[----:B------:R-:W-:-:S04]  /*a3a0*/  IMAD.MOV.U32 R16, RZ, RZ, R11 ;  /* 0x000000ffff107224 */ /* 0x000fc800078e000b */
[----:B------:R-:W-:-:S08]  /*a3b0*/  IMAD.WIDE.U32.X R8, R7, R31, R16, P0 ;  /* 0x0000001f07087225 */ /* 0x000fd000000e0410 */
.L_x_276:
[----:B-1----:R-:W-:Y:S01]  /*a3c0*/  SHF.R.U64 R5, R8, R29, R9 ;  /* 0x0000001d08057219 */ /* 0x002fe20000001209 */
[----:B0-----:R-:W-:Y:S01]  /*a3d0*/  VIADD R9, R22, 0xffffffff ;  /* 0xffffffff16097836 */ /* 0x001fe20000000000 */
[----:B------:R-:W-:Y:S01]  /*a3e0*/  LOP3.LUT R10, R12, R27, RZ, 0xc0, !PT ;  /* 0x0000001b0c0a7212 */ /* 0x000fe200078ec0ff */
[----:B------:R-:W-:Y:S02]  /*a3f0*/  IMAD.MOV R21, RZ, RZ, -R21 ;  /* 0x000000ffff157224 */ /* 0x000fe400078e0a15 */
[----:B---3--:R-:W-:Y:S01]  /*a400*/  IMAD.MOV R7, RZ, RZ, -R5 ;  /* 0x000000ffff077224 */ /* 0x008fe200078e0a05 */
[----:B------:R-:W-:Y:S01]  /*a410*/  LOP3.LUT R18, R18, R9, RZ, 0xc0, !PT ;  /* 0x0000000912127212 */ /* 0x000fe200078ec0ff */
[----:B------:R-:W-:Y:S02]  /*a420*/  IMAD R10, R28, R5, R10 ;  /* 0x000000051c0a7224 */ /* 0x000fe400078e020a */
[----:B------:R-:W-:Y:S02]  /*a430*/  @P3 IMAD R25, R23, R21, R24 ;  /* 0x0000001517193224 */ /* 0x000fe400078e0218 */
[----:B--2---:R-:W-:-:S02]  /*a440*/  IMAD R5, R7, R32, R20 ;  /* 0x0000002007057224 */ /* 0x004fc400078e0214 */
[----:B------:R-:W-:Y:S02]  /*a450*/  IMAD R10, R10, R33, R25 ;  /* 0x000000210a0a7224 */ /* 0x000fe400078e0219 */
[----:B------:R-:W-:Y:S02]  /*a460*/  IMAD R5, R5, R22, R18 ;  /* 0x0000001605057224 */ /* 0x000fe400078e0212 */
[----:B------:R-:W-:-:S03]  /*a470*/  IMAD.MOV.U32 R8, RZ, RZ, 0x1 ;  /* 0x00000001ff087424 */ /* 0x000fc600078e00ff */
[----:B------:R-:W-:Y:S02]  /*a480*/  SEL R7, R5, R10, !P3 ;  /* 0x0000000a05077207 */ /* 0x000fe40005800000 */
[----:B------:R-:W-:Y:S01]  /*a490*/  SEL R10, R10, R5, !P3 ;  /* 0x000000050a0a7207 */ /* 0x000fe20005800000 */
[----:B------:R-:W-:-:S07]  /*a4a0*/  IMAD.MOV.U32 R5, RZ, RZ, R19 ;  /* 0x000000ffff057224 */ /* 0x000fce00078e0013 */
.L_x_274:
[----:B------:R-:W-:-:S13]  /*a4b0*/  LOP3.LUT P0, RZ, R8, 0xff, RZ, 0xc0, !PT ;  /* 0x000000ff08ff7812 */ /* 0x000fda000780c0ff */
[----:B------:R-:W-:Y:S05]  /*a4c0*/  @P0 BRA `(.L_x_277) ;  /* 0xffffff6800980947 */ /* 0x000fea000383ffff */
[----:B------:R-:W-:Y:S05]  /*a4d0*/  EXIT ;  /* 0x000000000000794d */ /* 0x000fea0003800000 */
.L_x_3:
[----:B0-----:R-:W-:Y:S01]  /*a4e0*/  ULDC.64 UR4, c[0x0][0x750] ;  /* 0x0001d40000047ab9 */ /* 0x001fe20000000a00 */
        /* <DEDUP_REMOVED lines=25> */
.L_x_279:
        /* <DEDUP_REMOVED lines=13> */
[----:B------:R-:W3:Y:S02]  /*a750*/  F2I.U32.TRUNC.NTZ R14, R14 ;  /* 0x0000000e000e7305 */ /* 0x000ee4000020f000 */
[----:B------:R-:W-:-:S04]  /*a760*/  IMAD R9, R9, R21, R10 ;  /* 0x0000001509097224 */ /* 0x000fc800078e020a */
[----:B------:R-:W-:Y:S01]  /*a770*/  IMAD.IADD R7, R7, 0x1, R9 ;  /* 0x0000000107077824 */ /* 0x000fe200078e0209 */
[----:B------:R-:W4:Y:S01]  /*a780*/  LDC R20, c[0x0][0x708] ;  /* 0x0001c200ff147b82 */ /* 0x000f220000000800 */
[----:B------:R-:W-:Y:S02]  /*a790*/  I2FP.F32.U32 R9, R11 ;  /* 0x0000000b00097245 */ /* 0x000fe40000201000 */
[----:B0-----:R-:W-:-:S03]  /*a7a0*/  ISETP.NE.U32.AND P0, PT, R24, RZ, PT ;  /* 0x000000ff1800720c */ /* 0x001fc60003f05070 */
[----:B------:R-:W-:Y:S01]  /*a7b0*/  FMUL R9, R9, UR4 ;  /* 0x0000000409097c20 */ /* 0x000fe20008400000 */
[----:B------:R-:W-:Y:S01]  /*a7c0*/  ISETP.NE.AND.EX P0, PT, R25, RZ, PT, P0 ;  /* 0x000000ff1900720c */ /* 0x000fe20003f05300 */
[----:B------:R-:W0:Y:S01]  /*a7d0*/  LDC R13, c[0x0][0x758] ;  /* 0x0001d600ff0d7b82 */ /* 0x000e220000000800 */
[-CC-:B-1----:R-:W-:Y:S01]  /*a7e0*/  SHF.R.U64 R10, R6, R12.reuse, R7.reuse ;  /* 0x0000000c060a7219 */ /* 0x182fe20000001207 */
[----:B---3--:R-:W-:Y:S01]  /*a7f0*/  IMAD.MOV R6, RZ, RZ, -R14 ;  /* 0x000000ffff067224 */ /* 0x008fe200078e0a0e */
[----:B------:R-:W-:Y:S01]  /*a800*/  SHF.R.U32.HI R7, RZ, R12, R7 ;  /* 0x0000000cff077219 */ /* 0x000fe20000011607 */
[----:B------:R1:W3:Y:S01]  /*a810*/  F2I.U32.TRUNC.NTZ R14, R9 ;  /* 0x00000009000e7305 */ /* 0x0002e2000020f000 */
[----:B------:R-:W-:-:S03]  /*a820*/  IMAD.MOV.U32 R12, RZ, RZ, -0x1 ;  /* 0xffffffffff0c7424 */ /* 0x000fc600078e00ff */
[----:B------:R-:W1:Y:S01]  /*a830*/  LDC R18, c[0x0][0x148] ;  /* 0x00005200ff127b82 */ /* 0x000e620000000800 */
[----:B--2---:R-:W-:Y:S02]  /*a840*/  IMAD R22, R15, R6, R8 ;  /* 0x000000060f167224 */ /* 0x004fe400078e0208 */
[----:B------:R-:W-:-:S05]  /*a850*/  IMAD.MOV.U32 R8, RZ, RZ, 0x1 ;  /* 0x00000001ff087424 */ /* 0x000fca00078e00ff */
[----:B------:R-:W2:Y:S01]  /*a860*/  LDC R21, c[0x0][0x700] ;  /* 0x0001c000ff157b82 */ /* 0x000ea20000000800 */
[-CC-:B----4-:R-:W-:Y:S02]  /*a870*/  SHF.R.U64 R17, R10, R20.reuse, R7.reuse ;  /* 0x000000140a117219 */ /* 0x190fe40000001207 */
[----:B------:R-:W-:-:S05]  /*a880*/  SHF.R.U32.HI R6, RZ, R20, R7 ;  /* 0x00000014ff067219 */ /* 0x000fca0000011607 */
[----:B------:R-:W4:Y:S01]  /*a890*/  LDC R23, c[0x0][0x748] ;  /* 0x0001d200ff177b82 */ /* 0x000f220000000800 */
[-CC-:B0-----:R-:W-:Y:S02]  /*a8a0*/  SHF.R.U64 R19, R17, R13.reuse, R6.reuse ;  /* 0x0000000d11137219 */ /* 0x181fe40000001206 */
[-C--:B------:R-:W-:Y:S02]  /*a8b0*/  SHF.L.U32 R12, R12, R13.reuse, RZ ;  /* 0x0000000d0c0c7219 */ /* 0x080fe400000006ff */
[-C--:B------:R-:W-:Y:S01]  /*a8c0*/  SHF.R.U32.HI R7, RZ, R13.reuse, R6 ;  /* 0x0000000dff077219 */ /* 0x080fe20000011606 */
[----:B------:R-:W-:Y:S01]  /*a8d0*/  IMAD.MOV.U32 R6, RZ, RZ, R19 ;  /* 0x000000ffff067224 */ /* 0x000fe200078e0013 */
[----:B------:R-:W-:Y:S01]  /*a8e0*/  SHF.L.U32 R20, R8, R13, RZ ;  /* 0x0000000d08147219 */ /* 0x000fe200000006ff */
[----:B------:R-:W0:Y:S01]  /*a8f0*/  LDC R26, c[0x0][0x738] ;  /* 0x0001ce00ff1a7b82 */ /* 0x000e220000000800 */
[----:B------:R-:W-:-:S07]  /*a900*/  LOP3.LUT R28, RZ, R12, RZ, 0x33, !PT ;  /* 0x0000000cff1c7212 */ /* 0x000fce00078e33ff */
[----:B------:R-:W0:Y:S01]  /*a910*/  LDC R27, c[0x0][0x710] ;  /* 0x0001c400ff1b7b82 */ /* 0x000e220000000800 */
[----:B-1-3--:R-:W-:Y:S05]  /*a920*/  @!P0 BRA `(.L_x_280) ;  /* 0x0000000000288947 */ /* 0x00afea0003800000 */
[----:B------:R-:W1:Y:S02]  /*a930*/  LDC R6, c[0x0][0x74c] ;  /* 0x0001d300ff067b82 */ /* 0x000e640000000800 */
        /* <DEDUP_REMOVED lines=9> */
.L_x_280:
[----:B----4-:R-:W-:Y:S01]  /*a9d0*/  SHF.R.U64 R7, R6, R23, R7 ;  /* 0x0000001706077219 */ /* 0x010fe20000001207 */
[----:B--2---:R-:W-:Y:S01]  /*a9e0*/  VIADD R9, R21, 0xffffffff ;  /* 0xffffffff15097836 */ /* 0x004fe20000000000 */
[----:B------:R-:W-:Y:S01]  /*a9f0*/  LOP3.LUT R6, R17, R28, RZ, 0xc0, !PT ;  /* 0x0000001c11067212 */ /* 0x000fe200078ec0ff */
[----:B------:R-:W-:Y:S02]  /*aa00*/  IMAD.MOV R14, RZ, RZ, -R14 ;  /* 0x000000ffff0e7224 */ /* 0x000fe400078e0a0e */
[----:B------:R-:W-:Y:S01]  /*aa10*/  IMAD.MOV R8, RZ, RZ, -R7 ;  /* 0x000000ffff087224 */ /* 0x000fe200078e0a07 */
[----:B------:R-:W-:Y:S01]  /*aa20*/  LOP3.LUT R9, R10, R9, RZ, 0xc0, !PT ;  /* 0x000000090a097212 */ /* 0x000fe200078ec0ff */
[----:B------:R-:W-:Y:S02]  /*aa30*/  IMAD R7, R20, R7, R6 ;  /* 0x0000000714077224 */ /* 0x000fe400078e0206 */
[----:B------:R-:W-:Y:S02]  /*aa40*/  @P3 IMAD R22, R18, R14, R11 ;  /* 0x0000000e12163224 */ /* 0x000fe400078e020b */
[----:B0-----:R-:W-:-:S02]  /*aa50*/  IMAD R6, R8, R26, R19 ;  /* 0x0000001a08067224 */ /* 0x001fc400078e0213 */
[----:B------:R-:W-:Y:S02]  /*aa60*/  IMAD R7, R7, R27, R22 ;  /* 0x0000001b07077224 */ /* 0x000fe400078e0216 */
[----:B------:R-:W-:Y:S02]  /*aa70*/  IMAD.MOV.U32 R10, RZ, RZ, 0x1 ;  /* 0x00000001ff0a7424 */ /* 0x000fe400078e00ff */
[----:B------:R-:W-:-:S03]  /*aa80*/  IMAD R8, R6, R21, R9 ;  /* 0x0000001506087224 */ /* 0x000fc600078e0209 */
[----:B------:R-:W-:Y:S01]  /*aa90*/  PRMT R6, R10, 0x7610, R6 ;  /* 0x000076100a067816 */ /* 0x000fe20000000006 */
[----:B------:R-:W-:Y:S01]  /*aaa0*/  IMAD.MOV.U32 R10, RZ, RZ, R16 ;  /* 0x000000ffff0a7224 */ /* 0x000fe200078e0010 */
[----:B------:R-:W-:Y:S02]  /*aab0*/  SEL R14, R8, R7, !P3 ;  /* 0x00000007080e7207 */ /* 0x000fe40005800000 */
[----:B------:R-:W-:-:S07]  /*aac0*/  SEL R7, R7, R8, !P3 ;  /* 0x0000000807077207 */ /* 0x000fce0005800000 */
.L_x_278:
[----:B------:R-:W-:-:S08]  /*aad0*/  NOP ;  /* 0x0000000000007918 */ /* 0x000fd00000000000 */
[----:B------:R-:W0:-:S00]  /*aae0*/  USETMAXREG.DEALLOC.CTAPOOL 0x28 ;  /* 0x00000028000079c8 */ /* 0x000e0000080e0500 */
[----:B0-----:R-:W-:-:S13]  /*aaf0*/  ISETP.NE.AND P0, PT, R5, RZ, PT ;  /* 0x000000ff0500720c */ /* 0x001fda0003f05270 */
[----:B------:R-:W-:Y:S05]  /*ab00*/  @P0 EXIT ;  /* 0x000000000000094d */ /* 0x000fea0003800000 */
[----:B------:R-:W-:Y:S01]  /*ab10*/  LOP3.LUT P0, RZ, R6, 0xff, RZ, 0xc0, !PT ;  /* 0x000000ff06ff7812 */ /* 0x000fe2000780c0ff */
[----:B------:R-:W-:Y:S02]  /*ab20*/  IMAD.MOV.U32 R5, RZ, RZ, 0x1 ;  /* 0x00000001ff057424 */ /* 0x000fe400078e00ff */
[----:B------:R-:W-:-:S10]  /*ab30*/  IMAD.MOV.U32 R13, RZ, RZ, RZ ;  /* 0x000000ffff0d7224 */ /* 0x000fd400078e00ff */
[----:B------:R-:W-:Y:S05]  /*ab40*/  @!P0 BRA `(.L_x_281) ;  /* 0x0000000c007c8947 */ /* 0x000fea0003800000 */
[----:B------:R-:W0:Y:S01]  /*ab50*/  LDC R5, c[0x0][0x28c] ;  /* 0x0000a300ff057b82 */ /* 0x000e220000000800 */
[----:B------:R-:W-:Y:S01]  /*ab60*/  ULDC UR5, c[0x0][0x758] ;  /* 0x0001d60000057ab9 */ /* 0x000fe20000000800 */
[----:B------:R-:W-:Y:S01]  /*ab70*/  UMOV UR7, 0xffffffff ;  /* 0xffffffff00077882 */ /* 0x000fe20000000000 */
[----:B------:R-:W-:Y:S01]  /*ab80*/  ULDC UR6, c[0x0][0xc] ;  /* 0x0000030000067ab9 */ /* 0x000fe20000000800 */
[----:B------:R-:W-:Y:S01]  /*ab90*/  USHF.L.U32 UR9, UR7, UR5, URZ ;  /* 0x0000000507097299 */ /* 0x000fe2000800063f */
[C---:B------:R-:W-:Y:S01]  /*aba0*/  LOP3.LUT P2, RZ, R0.reuse, 0x7f, RZ, 0xc0, !PT ;  /* 0x0000007f00ff7812 */ /* 0x040fe2000784c0ff */
[----:B------:R-:W-:Y:S01]  /*abb0*/  UMOV UR8, 0x1 ;  /* 0x0000000100087882 */ /* 0x000fe20000000000 */
[----:B------:R-:W-:Y:S01]  /*abc0*/  ULDC UR7, c[0x0][0x10] ;  /* 0x0000040000077ab9 */ /* 0x000fe20000000800 */
[----:B------:R-:W-:Y:S01]  /*abd0*/  LOP3.LUT P0, RZ, R0, 0x1f, RZ, 0xc0, !PT ;  /* 0x0000001f00ff7812 */ /* 0x000fe2000780c0ff */
[----:B------:R-:W-:Y:S01]  /*abe0*/  UIMAD.WIDE.U32 UR6, UR6, UR7, URZ ;  /* 0x00000007060672a5 */ /* 0x000fe2000f8e003f */
[----:B------:R-:W-:Y:S01]  /*abf0*/  BSSY B0, `(.L_x_281) ;  /* 0x00000d4000007945 */ /* 0x000fe20003800000 */
[----:B------:R-:W-:Y:S01]  /*ac00*/  USHF.L.U32 UR5, UR8, UR5, URZ ;  /* 0x0000000508057299 */ /* 0x000fe2000800063f */
[----:B------:R-:W-:Y:S01]  /*ac10*/  IMAD.MOV.U32 R15, RZ, RZ, 0x1 ;  /* 0x00000001ff0f7424 */ /* 0x000fe200078e00ff */
[----:B------:R-:W-:Y:S01]  /*ac20*/  LOP3.LUT R16, R4, 0x2, RZ, 0xfc, !PT ;  /* 0x0000000204107812 */ /* 0x000fe200078efcff */
[----:B------:R-:W-:Y:S01]  /*ac30*/  ULDC UR8, c[0x0][0x14] ;  /* 0x0000050000087ab9 */ /* 0x000fe20000000800 */
[----:B------:R-:W-:Y:S01]  /*ac40*/  PLOP3.LUT P0, PT, P0, P2, PT, 0x8a, 0x0 ;  /* 0x000000000000781c */ /* 0x000fe20000705172 */
[----:B------:R-:W-:Y:S01]  /*ac50*/  UIMAD.WIDE.U32 UR40, UR6, UR8, URZ ;  /* 0x00000008062872a5 */ /* 0x000fe2000f8e003f */
[----:B------:R-:W-:Y:S01]  /*ac60*/  IMAD.MOV.U32 R13, RZ, RZ, RZ ;  /* 0x000000ffff0d7224 */ /* 0x000fe200078e00ff */
[----:B------:R-:W-:Y:S01]  /*ac70*/  UIMAD UR7, UR7, UR8, URZ ;  /* 0x00000008070772a4 */ /* 0x000fe2000f8e023f */
[----:B------:R-:W-:Y:S01]  /*ac80*/  ULDC UR4, c[0x0][0x700] ;  /* 0x0001c00000047ab9 */ /* 0x000fe20000000800 */
[----:B------:R-:W-:-:S02]  /*ac90*/  ULOP3.LUT UR6, URZ, UR9, URZ, 0x33, !UPT ;  /* 0x000000093f067292 */ /* 0x000fc4000f8e333f */
[----:B------:R-:W-:Y:S01]  /*aca0*/  UIADD3 UR4, UR4, -0x1, URZ ;  /* 0xffffffff04047890 */ /* 0x000fe2000fffe03f */
[----:B0-----:R-:W-:Y:S01]  /*acb0*/  VIADD R5, R5, 0x7f ;  /* 0x0000007f05057836 */ /* 0x001fe20000000000 */
[----:B------:R-:W-:Y:S01]  /*acc0*/  UIADD3 UR7, UR41, UR7, URZ ;  /* 0x0000000729077290 */ /* 0x000fe2000fffe03f */
[----:B------:R-:W-:-:S03]  /*acd0*/  ULDC.64 UR42, c[0x0][0x198] ;  /* 0x00006600002a7ab9 */ /* 0x000fc60000000a00 */
[----:B------:R-:W-:-:S04]  /*ace0*/  SHF.R.S32.HI R6, RZ, 0x1f, R5 ;  /* 0x0000001fff067819 */ /* 0x000fc80000011405 */
[----:B------:R-:W-:Y:S01]  /*acf0*/  LEA.HI R6, R6, R5, RZ, 0x7 ;  /* 0x0000000506067211 */ /* 0x000fe200078f38ff */
[----:B------:R-:W-:-:S03]  /*ad00*/  IMAD.MOV.U32 R5, RZ, RZ, 0x1 ;  /* 0x00000001ff057424 */ /* 0x000fc600078e00ff */
[----:B------:R-:W-:-:S05]  /*ad10*/  SHF.R.S32.HI R12, RZ, 0x7, R6 ;  /* 0x00000007ff0c7819 */ /* 0x000fca0000011406 */
[----:B------:R-:W-:-:S07]  /*ad20*/  VIADD R0, R12, 0x1 ;  /* 0x000000010c007836 */ /* 0x000fce0000000000 */
.L_x_293:
[----:B------:R-:W-:-:S03]  /*ad30*/  UMOV UR8, 0xffffffff ;  /* 0xffffffff00087882 */ /* 0x000fc60000000000 */
[----:B------:R-:W-:Y:S05]  /*ad40*/  BRA.DIV UR8, `(.L_x_282) ;  /* 0x0000000e08b07947 */ /* 0x000fea000b800000 */
[----:B------:R-:W-:-:S13]  /*ad50*/  ELECT P1, URZ, PT ;  /* 0x00000000003f782f */ /* 0x000fda0003820000 */
.L_x_303:
[----:B------:R-:W0:Y:S01]  /*ad60*/  LDC R6, c[0x0][0x28c] ;  /* 0x0000a300ff067b82 */ /* 0x000e220000000800 */
[----:B------:R-:W-:Y:S01]  /*ad70*/  BSSY B1, `(.L_x_283) ;  /* 0x000004b000017945 */ /* 0x000fe20003800000 */
[----:B0-----:R-:W-:-:S13]  /*ad80*/  ISETP.LT.OR P1, PT, R6, 0x1, !P1 ;  /* 0x000000010600780c */ /* 0x001fda0004f21670 */
[----:B------:R-:W-:Y:S05]  /*ad90*/  @P1 BRA `(.L_x_284) ;  /* 0x0000000400201947 */ /* 0x000fea0003800000 */
[C---:B------:R-:W-:Y:S02]  /*ada0*/  IMAD.SHL.U32 R23, R7.reuse, 0x4, RZ ;  /* 0x0000000407177824 */ /* 0x040fe400078e00ff */
[----:B------:R-:W-:Y:S02]  /*adb0*/  IMAD.SHL.U32 R18, R7, 0x100, RZ ;  /* 0x0000010007127824 */ /* 0x000fe400078e00ff */
[----:B------:R-:W-:Y:S02]  /*adc0*/  IMAD.SHL.U32 R17, R14, 0x80, RZ ;  /* 0x000000800e117824 */ /* 0x000fe400078e00ff */
[----:B------:R-:W-:Y:S02]  /*add0*/  IMAD.MOV.U32 R20, RZ, RZ, RZ ;  /* 0x000000ffff147224 */ /* 0x000fe400078e00ff */
[----:B------:R-:W-:Y:S02]  /*ade0*/  IMAD.MOV.U32 R21, RZ, RZ, 0x40 ;  /* 0x00000040ff157424 */ /* 0x000fe400078e00ff */
[----:B------:R-:W-:-:S02]  /*adf0*/  IMAD.MOV.U32 R6, RZ, RZ, R0 ;  /* 0x000000ffff067224 */ /* 0x000fc400078e0000 */
[----:B------:R-:W-:Y:S02]  /*ae00*/  IMAD.MOV.U32 R7, RZ, RZ, R5 ;  /* 0x000000ffff077224 */ /* 0x000fe400078e0005 */
[----:B------:R-:W-:Y:S02]  /*ae10*/  IMAD.MOV.U32 R8, RZ, RZ, R13 ;  /* 0x000000ffff087224 */ /* 0x000fe400078e000d */
[----:B------:R-:W-:-:S07]  /*ae20*/  IMAD.MOV.U32 R22, RZ, RZ, RZ ;  /* 0x000000ffff167224 */ /* 0x000fce00078e00ff */
.L_x_288:
[----:B------:R-:W0:Y:S01]  /*ae30*/  S2R R14, SR_CgaCtaId ;  /* 0x00000000000e7919 */ /* 0x000e220000008800 */
[----:B------:R-:W-:Y:S01]  /*ae40*/  MOV R9, 0x400 ;  /* 0x0000040000097802 */ /* 0x000fe20000000f00 */
[----:B------:R-:W1:Y:S03]  /*ae50*/  @!P2 LDC R11, c[0x0][0x640] ;  /* 0x00019000ff0bab82 */ /* 0x000e660000000800 */
[----:B0-----:R-:W-:Y:S02]  /*ae60*/  LEA R19, R14, R9, 0x18 ;  /* 0x000000090e137211 */ /* 0x001fe400078ec0ff */
[----:B------:R-:W-:-:S03]  /*ae70*/  SHF.L.U32 R9, R7, 0x1f, RZ ;  /* 0x0000001f07097819 */ /* 0x000fc600000006ff */
[----:B------:R-:W-:-:S04]  /*ae80*/  IMAD R14, R8, 0x8, R19 ;  /* 0x00000008080e7824 */ /* 0x000fc800078e0213 */
[----:B------:R-:W0:Y:S02]  /*ae90*/  SYNCS.PHASECHK.TRANS64.TRYWAIT P1, [R14+URZ+0x18], R9 ;  /* 0x000018090e0075a7 */ /* 0x000e24000802017f */
[----:B01----:R-:W-:Y:S05]  /*aea0*/  @!P1 BRA `(.L_x_285) ;  /* 0x0000000c00789947 */ /* 0x003fea0003800000 */
.L_x_304:
[----:B0-----:R-:W-:Y:S01]  /*aeb0*/  PRMT R9, R16, 0x9910, RZ ;  /* 0x0000991010097816 */ /* 0x001fe200000000ff */
[----:B------:R0:W-:Y:S03]  /*aec0*/  @!P2 SYNCS.ARRIVE.TRANS64 RZ, [R14+URZ], R11 ;  /* 0x0000000b0effa9a7 */ /* 0x0001e6000800003f */
[----:B------:R-:W-:-:S13]  /*aed0*/  ISETP.NE.AND P1, PT, R9, 0x2, PT ;  /* 0x000000020900780c */ /* 0x000fda0003f25270 */
[----:B0-----:R-:W-:Y:S05]  /*aee0*/  @P1 BRA `(.L_x_286) ;  /* 0x0000000000041947 */ /* 0x001fea0003800000 */
[----:B------:R-:W-:Y:S01]  /*aef0*/  BPT.TRAP 0x1 ;  /* 0x000000040000795c */ /* 0x000fe20000300000 */
.L_x_286:
[----:B------:R-:W-:Y:S05]  /*af00*/  @P0 BRA `(.L_x_287) ;  /* 0x0000000000040947 */ /* 0x000fea0003800000 */
[----:B------:R-:W-:Y:S01]  /*af10*/  BPT.TRAP 0x1 ;  /* 0x000000040000795c */ /* 0x000fe20000300000 */
.L_x_287:
[C-C-:B------:R-:W-:Y:S01]  /*af20*/  IMAD R9, R8.reuse, 0x8000, R19.reuse ;  /* 0x0000800008097824 */ /* 0x140fe200078e0213 */
[----:B------:R-:W-:Y:S01]  /*af30*/  R2UR UR18, R21 ;  /* 0x00000000151272ca */ /* 0x000fe200000e0000 */
[----:B------:R-:W-:Y:S01]  /*af40*/  IMAD R19, R8, 0x1000, R19 ;  /* 0x0000100008137824 */ /* 0x000fe200078e0213 */
[----:B------:R-:W-:Y:S01]  /*af50*/  R2UR UR33, R14 ;  /* 0x000000000e2172ca */ /* 0x000fe200000e0000 */
[----:B------:R-:W-:Y:S01]  /*af60*/  VIADD R6, R6, 0xffffffff ;  /* 0xffffffff06067836 */ /* 0x000fe20000000000 */
[----:B------:R-:W-:Y:S01]  /*af70*/  R2UR UR16, R9 ;  /* 0x00000000091072ca */ /* 0x000fe200000e0000 */
[----:B------:R-:W-:Y:S01]  /*af80*/  UIADD3 UR14, UP0, UR42, 0xf0, URZ ;  /* 0x000000f02a0e7890 */ /* 0x000fe2000ff1e03f */
[----:B------:R-:W-:Y:S01]  /*af90*/  R2UR UR8, R19 ;  /* 0x00000000130872ca */ /* 0x000fe200000e0000 */
[----:B------:R-:W-:Y:S01]  /*afa0*/  UIADD3 UR22, UP1, UR42, 0x1f0, URZ ;  /* 0x000001f02a167890 */ /* 0x000fe2000ff3e03f */
[----:B------:R-:W-:Y:S01]  /*afb0*/  R2UR UR36, R10 ;  /* 0x000000000a2472ca */ /* 0x000fe200000e0000 */
[----:B------:R-:W-:Y:S01]  /*afc0*/  UIADD3 UR30, UP2, UR42, 0x2f0, URZ ;  /* 0x000002f02a1e7890 */ /* 0x000fe2000ff5e03f */
[----:B------:R-:W-:Y:S01]  /*afd0*/  R2UR UR34, R20 ;  /* 0x00000000142272ca */ /* 0x000fe200000e0000 */
[----:B------:R-:W-:Y:S01]  /*afe0*/  UIADD3.X UR15, URZ, UR43, URZ, UP0, !UPT ;  /* 0x0000002b3f0f7290 */ /* 0x000fe200087fe43f */
[----:B------:R-:W-:Y:S01]  /*aff0*/  R2UR UR35, R18 ;  /* 0x00000000122372ca */ /* 0x000fe200000e0000 */
[----:B------:R-:W-:Y:S01]  /*b000*/  UIADD3.X UR23, URZ, UR43, URZ, UP1, !UPT ;  /* 0x0000002b3f177290 */ /* 0x000fe20008ffe43f */
[----:B------:R-:W-:Y:S01]  /*b010*/  R2UR UR11, R23 ;  /* 0x00000000170b72ca */ /* 0x000fe200000e0000 */
[----:B------:R-:W-:Y:S01]  /*b020*/  UIADD3 UR26, UR18, -0x40, URZ ;  /* 0xffffffc0121a7890 */ /* 0x000fe2000fffe03f */
[----:B------:R-:W-:Y:S01]  /*b030*/  R2UR UR12, R22 ;  /* 0x00000000160c72ca */ /* 0x000fe200000e0000 */
[----:B------:R-:W-:Y:S01]  /*b040*/  UIADD3 UR32, UR16, 0x100, URZ ;  /* 0x0000010010207890 */ /* 0x000fe2000fffe03f */
[----:B------:R-:W-:Y:S01]  /*b050*/  R2UR UR27, R17 ;  /* 0x00000000111b72ca */ /* 0x000fe200000e0000 */
[----:B------:R-:W-:Y:S01]  /*b060*/  UIADD3 UR8, UR8, 0x30100, URZ ;  /* 0x0003010008087890 */ /* 0x000fe2000fffe03f */
[----:B------:R-:W-:Y:S01]  /*b070*/  ISETP.GT.AND P4, PT, R6, 0x1, PT ;  /* 0x000000010600780c */ /* 0x000fe20003f84270 */
[----:B------:R-:W-:Y:S01]  /*b080*/  UIADD3 UR24, UR16, 0x18100, URZ ;  /* 0x0001810010187890 */ /* 0x000fe2000fffe03f */
[----:B------:R-:W-:Y:S01]  /*b090*/  VIADD R8, R8, 0x1 ;  /* 0x0000000108087836 */ /* 0x000fe20000000000 */
[----:B------:R-:W-:Y:S01]  /*b0a0*/  UIADD3.X UR31, URZ, UR43, URZ, UP2, !UPT ;  /* 0x0000002b3f1f7290 */ /* 0x000fe200097fe43f */
[----:B------:R-:W-:Y:S01]  /*b0b0*/  VIADD R22, R22, 0x1 ;  /* 0x0000000116167836 */ /* 0x000fe20000000000 */
[----:B------:R-:W-:Y:S01]  /*b0c0*/  UIADD3 UR16, UR16, 0x1c100, URZ ;  /* 0x0001c10010107890 */ /* 0x000fe2000fffe03f */
[----:B------:R-:W-:Y:S01]  /*b0d0*/  VIADD R21, R21, 0x80 ;  /* 0x0000008015157836 */ /* 0x000fe20000000000 */
[----:B------:R-:W-:Y:S01]  /*b0e0*/  UMOV UR38, 0x0 ;  /* 0x0000000000267882 */ /* 0x000fe20000000000 */
[----:B------:R-:W-:Y:S01]  /*b0f0*/  UMOV UR39, 0x10000000 ;  /* 0x1000000000277882 */ /* 0x000fe20000000000 */
[----:B------:R-:W-:Y:S01]  /*b100*/  ISETP.NE.AND P1, PT, R8, 0x3, PT ;  /* 0x000000030800780c */ /* 0x000fe20003f25270 */
[----:B------:R-:W-:Y:S01]  /*b110*/  UMOV UR10, URZ ;  /* 0x0000003f000a7c82 */ /* 0x000fe20008000000 */
[----:B------:R-:W-:Y:S01]  /*b120*/  UMOV UR9, UR33 ;  /* 0x0000002100097c82 */ /* 0x000fe20008000000 */
[----:B------:R-:W-:Y:S01]  /*b130*/  UMOV UR13, UR36 ;  /* 0x00000024000d7c82 */ /* 0x000fe20008000000 */
[----:B------:R0:W-:Y:S01]  /*b140*/  UTMALDG.3D [UR32], [UR14], desc[UR38] ;  /* 0x000026200e0075b4 */ /* 0x0001e20008011000 */
[----:B------:R-:W-:Y:S01]  /*b150*/  UMOV UR25, UR33 ;  /* 0x0000002100197c82 */ /* 0x000fe20008000000 */
[----:B------:R-:W-:Y:S01]  /*b160*/  UMOV UR28, UR36 ;  /* 0x00000024001c7c82 */ /* 0x000fe20008000000 */
[----:B------:R-:W-:Y:S01]  /*b170*/  UMOV UR17, UR33 ;  /* 0x0000002100117c82 */ /* 0x000fe20008000000 */
[----:B------:R-:W-:Y:S01]  /*b180*/  UMOV UR19, UR27 ;  /* 0x0000001b00137c82 */ /* 0x000fe20008000000 */
[----:B------:R-:W-:Y:S01]  /*b190*/  UMOV UR20, UR36 ;  /* 0x0000002400147c82 */ /* 0x000fe20008000000 */
[----:B------:R-:W-:Y:S01]  /*b1a0*/  SEL R14, RZ, 0x1, P1 ;  /* 0x00000001ff0e7807 */ /* 0x000fe20000800000 */
[----:B------:R-:W-:Y:S01]  /*b1b0*/  VIADD R20, R20, 0x40 ;  /* 0x0000004014147836 */ /* 0x000fe20000000000 */
[----:B------:R0:W-:Y:S01]  /*b1c0*/  UTMALDG.4D [UR8], [UR22], desc[UR38] ;  /* 0x00002608160075b4 */ /* 0x0001e20008019000 */
[----:B------:R-:W-:-:S02]  /*b1d0*/  SEL R8, R8, RZ, P1 ;  /* 0x000000ff08087207 */ /* 0x000fc40000800000 */
[----:B------:R-:W-:Y:S01]  /*b1e0*/  LOP3.LUT R7, R7, R14, RZ, 0x3c, !PT ;  /* 0x0000000e07077212 */ /* 0x000fe200078e3cff */
[----:B------:R0:W-:Y:S01]  /*b1f0*/  UTMALDG.3D [UR24], [UR30], desc[UR38] ;  /* 0x000026181e0075b4 */ /* 0x0001e20008011000 */
[----:B------:R0:W-:Y:S02]  /*b200*/  UTMALDG.3D [UR16], [UR30], desc[UR38] ;  /* 0x000026101e0075b4 */ /* 0x0001e40008011000 */
[----:B0-----:R-:W-:Y:S05]  /*b210*/  @P4 BRA `(.L_x_288) ;  /* 0xfffffffc00044947 */ /* 0x001fea000383ffff */
.L_x_284:
[----:B------:R-:W-:Y:S05]  /*b220*/  BSYNC B1 ;  /* 0x0000000000017941 */ /* 0x000fea0003800000 */
.L_x_283:
[----:B------:R-:W-:Y:S01]  /*b230*/  LOP3.LUT P4, RZ, R15, 0xff, RZ, 0xc0, !PT ;  /* 0x000000ff0fff7812 */ /* 0x000fe2000788c0ff */
[----:B------:R-:W-:Y:S01]  /*b240*/  IMAD.IADD R13, R12, 0x1, R13 ;  /* 0x000000010c0d7824 */ /* 0x000fe200078e020d */
[----:B------:R-:W-:Y:S01]  /*b250*/  IADD3 R2, P5, R2, UR40, RZ ;  /* 0x0000002802027c10 */ /* 0x000fe2000ffbe0ff */
[----:B------:R-:W-:Y:S01]  /*b260*/  ULDC.64 UR8, c[0x0][0x750] ;  /* 0x0001d40000087ab9 */ /* 0x000fe20000000a00 */
[----:B------:R-:W-:Y:S01]  /*b270*/  BSSY B1, `(.L_x_289) ;  /* 0x0000069000017945 */ /* 0x000fe20003800000 */
[----:B------:R-:W-:Y:S01]  /*b280*/  IMAD.MOV.U32 R14, RZ, RZ, -0x1 ;  /* 0xffffffffff0e7424 */ /* 0x000fe200078e00ff */
[----:B------:R-:W-:Y:S01]  /*b290*/  ISETP.GT.U32.AND P1, PT, R13, 0x2, PT ;  /* 0x000000020d00780c */ /* 0x000fe20003f24070 */
[----:B------:R-:W-:Y:S01]  /*b2a0*/  IMAD.MOV.U32 R10, RZ, RZ, -0x1 ;  /* 0xffffffffff0a7424 */ /* 0x000fe200078e00ff */
[----:B------:R-:W-:Y:S02]  /*b2b0*/  IADD3.X R3, R3, UR7, RZ, P5, !PT ;  /* 0x0000000703037c10 */ /* 0x000fe4000affe4ff */
[----:B------:R-:W-:-:S02]  /*b2c0*/  ISETP.LT.U32.AND P1, PT, R12, 0x3, P1 ;  /* 0x000000030c00780c */ /* 0x000fc40000f21070 */
[----:B------:R-:W-:Y:S01]  /*b2d0*/  PRMT R15, RZ, 0x7610, R15 ;  /* 0x00007610ff0f7816 */ /* 0x000fe2000000000f */
[----:B------:R-:W0:Y:S01]  /*b2e0*/  @P4 S2R R7, SR_CgaCtaId ;  /* 0x0000000000074919 */ /* 0x000e220000008800 */
[----:B------:R-:W-:-:S04]  /*b2f0*/  @P4 MOV R6, 0x400 ;  /* 0x0000040000064802 */ /* 0x000fc80000000f00 */
[----:B0-----:R-:W-:Y:S01]  /*b300*/  @P4 LEA R8, R7, R6, 0x18 ;  /* 0x0000000607084211 */ /* 0x001fe200078ec0ff */
[----:B------:R-:W-:Y:S01]  /*b310*/  IMAD.WIDE.U32 R6, R13, -0x55555555, RZ ;  /* 0xaaaaaaab0d067825 */ /* 0x000fe200078e00ff */
[----:B------:R-:W-:Y:S02]  /*b320*/  SEL R6, RZ, 0x1, !P1 ;  /* 0x00000001ff067807 */ /* 0x000fe40004800000 */
[----:B------:R-:W-:Y:S01]  /*b330*/  ISETP.GE.U32.AND P1, PT, R2, UR8, PT ;  /* 0x0000000802007c0c */ /* 0x000fe2000bf26070 */
[----:B------:R0:W-:Y:S01]  /*b340*/  @P4 SYNCS.ARRIVE.TRANS64.A1T0 RZ, [R8+URZ+0x48], RZ ;  /* 0x000048ff08ff49a7 */ /* 0x0001e2000810003f */
[----:B------:R-:W-:Y:S02]  /*b350*/  ISETP.GE.U32.AND P4, PT, R12, 0x3, PT ;  /* 0x000000030c00780c */ /* 0x000fe40003f86070 */
[----:B------:R-:W-:Y:S02]  /*b360*/  ISETP.GE.U32.AND.EX P1, PT, R3, UR9, PT, P1 ;  /* 0x0000000903007c0c */ /* 0x000fe4000bf26110 */
[----:B------:R-:W-:-:S02]  /*b370*/  LOP3.LUT R5, R5, R6, RZ, 0x3c, !PT ;  /* 0x0000000605057212 */ /* 0x000fc400078e3cff */
[----:B------:R-:W-:Y:S02]  /*b380*/  PRMT R6, RZ, 0x7610, R6 ;  /* 0x00007610ff067816 */ /* 0x000fe40000000006 */
[----:B0-----:R-:W-:Y:S01]  /*b390*/  SHF.R.U32.HI R8, RZ, 0x1, R7 ;  /* 0x00000001ff087819 */ /* 0x001fe20000011607 */
[----:B------:R-:W-:-:S04]  /*b3a0*/  IMAD.MOV.U32 R7, RZ, RZ, -0x1 ;  /* 0xffffffffff077424 */ /* 0x000fc800078e00ff */
[----:B------:R-:W-:Y:S01]  /*b3b0*/  IMAD R13, R8, -0x3, R13 ;  /* 0xfffffffd080d7824 */ /* 0x000fe200078e020d */
[----:B------:R-:W-:Y:S01]  /*b3c0*/  @P4 LOP3.LUT R5, R5, 0x1, R8, 0x78, !PT ;  /* 0x0000000105054812 */ /* 0x000fe200078e7808 */
[----:B------:R-:W-:Y:S06]  /*b3d0*/  @P1 BRA `(.L_x_290) ;  /* 0x0000000400481947 */ /* 0x000fec0003800000 */
[----:B------:R-:W-:Y:S01]  /*b3e0*/  ULDC.64 UR8, c[0x0][0x728] ;  /* 0x0001ca0000087ab9 */ /* 0x000fe20000000a00 */
[----:B------:R-:W0:Y:S01]  /*b3f0*/  S2R R17, SR_CTAID.X ;  /* 0x0000000000117919 */ /* 0x000e220000002500 */
[----:B------:R-:W-:Y:S01]  /*b400*/  ISETP.NE.U32.AND P1, PT, RZ, UR8, PT ;  /* 0x00000008ff007c0c */ /* 0x000fe2000bf25070 */
[----:B------:R-:W-:Y:S01]  /*b410*/  ULDC UR11, c[0x0][0x730] ;  /* 0x0001cc00000b7ab9 */ /* 0x000fe20000000800 */
[----:B------:R-:W-:Y:S01]  /*b420*/  IMAD.MOV.U32 R6, RZ, RZ, R2 ;  /* 0x000000ffff067224 */ /* 0x000fe200078e0002 */
[----:B------:R-:W1:Y:S01]  /*b430*/  S2R R14, SR_CTAID.Y ;  /* 0x00000000000e7919 */ /* 0x000e620000002600 */
[----:B------:R-:W-:Y:S01]  /*b440*/  ISETP.NE.AND.EX P1, PT, RZ, UR9, PT, P1 ;  /* 0x00000009ff007c0c */ /* 0x000fe2000bf25310 */
[----:B------:R-:W-:-:S12]  /*b450*/  IMAD.MOV.U32 R7, RZ, RZ, R3 ;  /* 0x000000ffff077224 */ /* 0x000fd800078e0003 */
[----:B------:R-:W-:Y:S05]  /*b460*/  @!P1 BRA `(.L_x_291) ;  /* 0x0000000000289947 */ /* 0x000fea0003800000 */
[----:B------:R-:W-:Y:S02]  /*b470*/  ULDC UR10, c[0x0][0x734] ;  /* 0x0001cd00000a7ab9 */ /* 0x000fe40000000800 */
[----:B------:R-:W-:-:S05]  /*b480*/  IADD3 R11, P1, R2, UR10, RZ ;  /* 0x0000000a020b7c10 */ /* 0x000fca000ff3e0ff */
[----:B------:R-:W-:-:S04]  /*b490*/  IMAD.X R19, RZ, RZ, R3, P1 ;  /* 0x000000ffff137224 */ /* 0x000fc800008e0603 */
[----:B------:R-:W-:-:S04]  /*b4a0*/  IMAD.WIDE.U32 R8, R19, UR8, RZ ;  /* 0x0000000813087c25 */ /* 0x000fc8000f8e00ff */
[----:B------:R-:W-:-:S04]  /*b4b0*/  IMAD.WIDE.U32 R8, P1, R11, UR9, R8 ;  /* 0x000000090b087c25 */ /* 0x000fc8000f820008 */
[----:B------:R-:W-:-:S04]  /*b4c0*/  IMAD.WIDE.U32 R10, R11, UR8, RZ ;  /* 0x000000080b0a7c25 */ /* 0x000fc8000f8e00ff */
[----:B------:R-:W-:Y:S01]  /*b4d0*/  IMAD.X R7, RZ, RZ, RZ, P1 ;  /* 0x000000ffff077224 */ /* 0x000fe200008e06ff */
[----:B------:R-:W-:Y:S01]  /*b4e0*/  IADD3 RZ, P1, R11, R8, RZ ;  /* 0x000000080bff7210 */ /* 0x000fe20007f3e0ff */
[----:B------:R-:W-:-:S04]  /*b4f0*/  IMAD.MOV.U32 R6, RZ, RZ, R9 ;  /* 0x000000ffff067224 */ /* 0x000fc800078e0009 */
[----:B------:R-:W-:-:S08]  /*b500*/  IMAD.WIDE.U32.X R6, R19, UR9, R6, P1 ;  /* 0x0000000913067c25 */ /* 0x000fd000088e0406 */
.L_x_291:
[--C-:B------:R-:W-:Y:S01]  /*b510*/  SHF.R.U64 R10, R6, UR11, R7.reuse ;  /* 0x0000000b060a7c19 */ /* 0x100fe20008001207 */
[----:B------:R-:W-:Y:S01]  /*b520*/  ULDC.64 UR8, c[0x0][0x720] ;  /* 0x0001c80000087ab9 */ /* 0x000fe20000000a00 */
[----:B------:R-:W-:Y:S01]  /*b530*/  SHF.R.U32.HI R6, RZ, UR11, R7 ;  /* 0x0000000bff067c19 */ /* 0x000fe20008011607 */
[----:B------:R-:W2:Y:S01]  /*b540*/  LDC R22, c[0x0][0x144] ;  /* 0x00005100ff167b82 */ /* 0x000ea20000000800 */
[----:B------:R-:W-:Y:S01]  /*b550*/  IADD3 R9, P1, RZ, -R10, RZ ;  /* 0x8000000aff097210 */ /* 0x000fe20007f3e0ff */
[----:B------:R-:W-:Y:S01]  /*b560*/  ULDC.64 UR12, c[0x0][0x740] ;  /* 0x0001d000000c7ab9 */ /* 0x000fe20000000a00 */
[----:B0-----:R-:W-:Y:S01]  /*b570*/  I2FP.F32.U32 R11, R17 ;  /* 0x00000011000b7245 */ /* 0x001fe20000201000 */
[----:B------:R-:W-:Y:S02]  /*b580*/  ULDC UR10, c[0x0][0x708] ;  /* 0x0001c200000a7ab9 */ /* 0x000fe40000000800 */
[----:B------:R-:W-:Y:S01]  /*b590*/  IMAD.X R6, RZ, RZ, ~R6, P1 ;  /* 0x000000ffff067224 */ /* 0x000fe200008e0e06 */
[----:B------:R-:W-:Y:S01]  /*b5a0*/  ISETP.NE.U32.AND P1, PT, RZ, UR12, PT ;  /* 0x0000000cff007c0c */ /* 0x000fe2000bf25070 */
[----:B------:R-:W0:Y:S02]  /*b5b0*/  LDC R19, c[0x0][0x148] ;  /* 0x00005200ff137b82 */ /* 0x000e240000000800 */
[----:B------:R-:W-:Y:S01]  /*b5c0*/  IMAD R8, R6, UR8, RZ ;  /* 0x0000000806087c24 */ /* 0x000fe2000f8e02ff */
[----:B------:R-:W-:Y:S01]  /*b5d0*/  ISETP.NE.AND.EX P1, PT, RZ, UR13, PT, P1 ;  /* 0x0000000dff007c0c */ /* 0x000fe2000bf25310 */
[----:B------:R-:W-:Y:S01]  /*b5e0*/  IMAD.WIDE.U32 R6, R9, UR8, R2 ;  /* 0x0000000809067c25 */ /* 0x000fe2000f8e0002 */
[----:B------:R-:W-:-:S03]  /*b5f0*/  ULDC UR8, c[0x0][0x150] ;  /* 0x0000540000087ab9 */ /* 0x000fc60000000800 */
[----:B------:R-:W-:Y:S02]  /*b600*/  IMAD R9, R9, UR9, R8 ;  /* 0x0000000909097c24 */ /* 0x000fe4000f8e0208 */
[----:B------:R-:W-:Y:S01]  /*b610*/  FMUL R8, R11, UR8 ;  /* 0x000000080b087c20 */ /* 0x000fe20008400000 */
[----:B------:R-:W-:Y:S01]  /*b620*/  ULDC UR8, c[0x0][0x718] ;  /* 0x0001c60000087ab9 */ /* 0x000fe20000000800 */
[----:B------:R-:W-:Y:S01]  /*b630*/  ULDC UR9, c[0x0][0x154] ;  /* 0x0000550000097ab9 */ /* 0x000fe20000000800 */
[----:B------:R-:W-:-:S03]  /*b640*/  IMAD.IADD R7, R7, 0x1, R9 ;  /* 0x0000000107077824 */ /* 0x000fc600078e0209 */
[----:B------:R-:W3:Y:S02]  /*b650*/  F2I.U32.TRUNC.NTZ R8, R8 ;  /* 0x0000000800087305 */ /* 0x000ee4000020f000 */
[----:B------:R-:W-:Y:S02]  /*b660*/  SHF.R.U64 R11, R6, UR8, R7 ;  /* 0x00000008060b7c19 */ /* 0x000fe40008001207 */
[----:B-1----:R-:W-:-:S05]  /*b670*/  I2FP.F32.U32 R6, R14 ;  /* 0x0000000e00067245 */ /* 0x002fca0000201000 */
[----:B------:R-:W-:Y:S01]  /*b680*/  FMUL R21, R6, UR9 ;  /* 0x0000000906157c20 */ /* 0x000fe20008400000 */
[----:B------:R-:W-:Y:S01]  /*b690*/  SHF.R.U32.HI R6, RZ, UR8, R7 ;  /* 0x00000008ff067c19 */ /* 0x000fe20008011607 */
[----:B------:R-:W-:-:S03]  /*b6a0*/  ULDC UR8, c[0x0][0x758] ;  /* 0x0001d60000087ab9 */ /* 0x000fc60000000800 */
[--C-:B------:R-:W-:Y:S01]  /*b6b0*/  SHF.R.U64 R20, R11, UR10, R6.reuse ;  /* 0x0000000a0b147c19 */ /* 0x100fe20008001206 */
[----:B------:R-:W1:Y:S01]  /*b6c0*/  F2I.U32.TRUNC.NTZ R21, R21 ;  /* 0x0000001500157305 */ /* 0x000e62000020f000 */
[----:B------:R-:W-:Y:S01]  /*b6d0*/  SHF.R.U32.HI R7, RZ, UR10, R6 ;  /* 0x0000000aff077c19 */ /* 0x000fe20008011606 */
[----:B---3--:R-:W-:-:S03]  /*b6e0*/  IMAD.MOV R8, RZ, RZ, -R8 ;  /* 0x000000ffff087224 */ /* 0x008fc600078e0a08 */
[----:B------:R-:W-:Y:S01]  /*b6f0*/  SHF.R.U64 R18, R20, UR8, R7 ;  /* 0x0000000814127c19 */ /* 0x000fe20008001207 */
[----:B--2---:R-:W-:Y:S01]  /*b700*/  IMAD R17, R22, R8, R17 ;  /* 0x0000000816117224 */ /* 0x004fe200078e0211 */
[----:B------:R-:W-:-:S03]  /*b710*/  SHF.R.U32.HI R23, RZ, UR8, R7 ;  /* 0x00000008ff177c19 */ /* 0x000fc60008011607 */
[----:B------:R-:W-:Y:S02]  /*b720*/  IMAD.MOV.U32 R6, RZ, RZ, R18 ;  /* 0x000000ffff067224 */ /* 0x000fe400078e0012 */
[----:B------:R-:W-:Y:S01]  /*b730*/  IMAD.MOV.U32 R7, RZ, RZ, R23 ;  /* 0x000000ffff077224 */ /* 0x000fe200078e0017 */
[----:B-1----:R-:W-:Y:S06]  /*b740*/  @!P1 BRA `(.L_x_292) ;  /* 0x0000000000289947 */ /* 0x002fec0003800000 */
[----:B------:R-:W-:Y:S02]  /*b750*/  ULDC UR8, c[0x0][0x74c] ;  /* 0x0001d30000087ab9 */ /* 0x000fe40000000800 */
[----:B------:R-:W-:-:S05]  /*b760*/  IADD3 R7, P1, R18, UR8, RZ ;  /* 0x0000000812077c10 */ /* 0x000fca000ff3e0ff */
[----:B------:R-:W-:-:S04]  /*b770*/  IMAD.X R23, RZ, RZ, R23, P1 ;  /* 0x000000ffff177224 */ /* 0x000fc800008e0617 */
[----:B------:R-:W-:-:S04]  /*b780*/  IMAD.WIDE.U32 R8, R23, UR12, RZ ;  /* 0x0000000c17087c25 */ /* 0x000fc8000f8e00ff */
[----:B------:R-:W-:-:S04]  /*b790*/  IMAD.WIDE.U32 R8, P1, R7, UR13, R8 ;  /* 0x0000000d07087c25 */ /* 0x000fc8000f820008 */
[----:B------:R-:W-:-:S04]  /*b7a0*/  IMAD.WIDE.U32 R6, R7, UR12, RZ ;  /* 0x0000000c07067c25 */ /* 0x000fc8000f8e00ff */
[----:B------:R-:W-:Y:S01]  /*b7b0*/  IMAD.MOV.U32 R6, RZ, RZ, R9 ;  /* 0x000000ffff067224 */ /* 0x000fe200078e0009 */
[----:B------:R-:W-:Y:S01]  /*b7c0*/  IADD3 RZ, P4, R7, R8, RZ ;  /* 0x0000000807ff7210 */ /* 0x000fe20007f9e0ff */
[----:B------:R-:W-:-:S04]  /*b7d0*/  IMAD.X R7, RZ, RZ, RZ, P1 ;  /* 0x000000ffff077224 */ /* 0x000fc800008e06ff */
[----:B------:R-:W-:-:S08]  /*b7e0*/  IMAD.WIDE.U32.X R6, R23, UR13, R6, P4 ;  /* 0x0000000d17067c25 */ /* 0x000fd0000a0e0406 */
.L_x_292:
[----:B------:R-:W-:Y:S01]  /*b7f0*/  ULDC UR8, c[0x0][0x748] ;  /* 0x0001d20000087ab9 */ /* 0x000fe20000000800 */
[----:B------:R-:W-:Y:S01]  /*b800*/  LOP3.LUT R20, R20, UR6, RZ, 0xc0, !PT ;  /* 0x0000000614147c12 */ /* 0x000fe2000f8ec0ff */
[----:B------:R-:W-:Y:S01]  /*b810*/  IMAD.MOV R21, RZ, RZ, -R21 ;  /* 0x000000ffff157224 */ /* 0x000fe200078e0a15 */
[----:B------:R-:W-:Y:S01]  /*b820*/  SHF.R.U64 R7, R6, UR8, R7 ;  /* 0x0000000806077c19 */ /* 0x000fe20008001207 */
[----:B------:R-:W-:Y:S01]  /*b830*/  ULDC UR8, c[0x0][0x738] ;  /* 0x0001ce0000087ab9 */ /* 0x000fe20000000800 */
[----:B------:R-:W-:Y:S01]  /*b840*/  LOP3.LUT R11, R11, UR4, RZ, 0xc0, !PT ;  /* 0x000000040b0b7c12 */ /* 0x000fe2000f8ec0ff */
[----:B0-----:R-:W-:Y:S01]  /*b850*/  @P3 IMAD R17, R19, R21, R14 ;  /* 0x0000001513113224 */ /* 0x001fe200078e020e */
[----:B------:R-:W-:Y:S01]  /*b860*/  ULDC UR9, c[0x0][0x710] ;  /* 0x0001c40000097ab9 */ /* 0x000fe20000000800 */
[----:B------:R-:W-:Y:S02]  /*b870*/  IMAD.MOV R9, RZ, RZ, -R7 ;  /* 0x000000ffff097224 */ /* 0x000fe400078e0a07 */
[----:B------:R-:W-:-:S02]  /*b880*/  IMAD R20, R7, UR5, R20 ;  /* 0x0000000507147c24 */ /* 0x000fc4000f8e0214 */
[----:B------:R-:W-:Y:S01]  /*b890*/  IMAD R18, R9, UR8, R18 ;  /* 0x0000000809127c24 */ /* 0x000fe2000f8e0212 */
[----:B------:R-:W-:Y:S01]  /*b8a0*/  ULDC UR8, c[0x0][0x700] ;  /* 0x0001c00000087ab9 */ /* 0x000fe20000000800 */
[----:B------:R-:W-:Y:S02]  /*b8b0*/  IMAD R17, R20, UR9, R17 ;  /* 0x0000000914117c24 */ /* 0x000fe4000f8e0211 */
[----:B------:R-:W-:Y:S02]  /*b8c0*/  IMAD R18, R18, UR8, R11 ;  /* 0x0000000812127c24 */ /* 0x000fe4000f8e020b */
[----:B------:R-:W-:-:S03]  /*b8d0*/  IMAD.MOV.U32 R6, RZ, RZ, 0x1 ;  /* 0x00000001ff067424 */ /* 0x000fc600078e00ff */
[----:B------:R-:W-:Y:S02]  /*b8e0*/  SEL R14, R18, R17, !P3 ;  /* 0x00000011120e7207 */ /* 0x000fe40005800000 */
[----:B------:R-:W-:-:S07]  /*b8f0*/  SEL R7, R17, R18, !P3 ;  /* 0x0000001211077207 */ /* 0x000fce0005800000 */
.L_x_290:
[----:B------:R-:W-:Y:S05]  /*b900*/  BSYNC B1 ;  /* 0x0000000000017941 */ /* 0x000fea0003800000 */
.L_x_289:
[----:B------:R-:W-:-:S13]  /*b910*/  LOP3.LUT P1, RZ, R6, 0xff, RZ, 0xc0, !PT ;  /* 0x000000ff06ff7812 */ /* 0x000fda000782c0ff */
[----:B------:R-:W-:Y:S05]  /*b920*/  @P1 BRA `(.L_x_293) ;  /* 0xfffffff400001947 */ /* 0x000fea000383ffff */
[----:B------:R-:W-:Y:S05]  /*b930*/  BSYNC B0 ;  /* 0x0000000000007941 */ /* 0x000fea0003800000 */
.L_x_281:
[----:B------:R-:W-:-:S03]  /*b940*/  UMOV UR8, 0xffffffff ;  /* 0xffffffff00087882 */ /* 0x000fc60000000000 */
[----:B------:R-:W-:Y:S05]  /*b950*/  BRA.DIV UR8, `(.L_x_294) ;  /* 0x0000000208e07947 */ /* 0x000fea000b800000 */
[----:B------:R-:W-:-:S13]  /*b960*/  ELECT P0, URZ, PT ;  /* 0x00000000003f782f */ /* 0x000fda0003800000 */
.L_x_307:
[----:B------:R-:W-:Y:S04]  /*b970*/  BSSY B0, `(.L_x_295) ;  /* 0x0000022000007945 */ /* 0x000fe80003800000 */
[----:B------:R-:W-:Y:S05]  /*b980*/  @!P0 BRA `(.L_x_296) ;  /* 0x0000000000808947 */ /* 0x000fea0003800000 */
[----:B------:R-:W-:-:S04]  /*b990*/  LOP3.LUT R4, R4, 0x2, RZ, 0xfc, !PT ;  /* 0x0000000204047812 */ /* 0x000fc800078efcff */
[----:B------:R-:W-:-:S13]  /*b9a0*/  ISETP.NE.AND P0, PT, R4, 0x3, PT ;  /* 0x000000030400780c */ /* 0x000fda0003f05270 */
[----:B------:R-:W-:Y:S05]  /*b9b0*/  @!P0 BRA `(.L_x_297) ;  /* 0x0000000000048947 */ /* 0x000fea0003800000 */
[----:B------:R-:W-:Y:S01]  /*b9c0*/  BPT.TRAP 0x1 ;  /* 0x000000040000795c */ /* 0x000fe20000300000 */
.L_x_297:
[----:B------:R-:W0:Y:S01]  /*b9d0*/  S2R R3, SR_CgaCtaId ;  /* 0x0000000000037919 */ /* 0x000e220000008800 */
[----:B------:R-:W-:-:S04]  /*b9e0*/  MOV R0, 0x400 ;  /* 0x0000040000007802 */ /* 0x000fc80000000f00 */
[----:B0-----:R-:W-:Y:S02]  /*b9f0*/  LEA R0, R3, R0, 0x18 ;  /* 0x0000000003007211 */ /* 0x001fe400078ec0ff */
[----:B------:R-:W-:-:S03]  /*ba00*/  SHF.L.U32 R3, R5, 0x1f, RZ ;  /* 0x0000001f05037819 */ /* 0x000fc600000006ff */
[----:B------:R-:W-:-:S04]  /*ba10*/  VIADD R0, R0, 0x18 ;  /* 0x0000001800007836 */ /* 0x000fc80000000000 */
[C---:B------:R-:W-:Y:S02]  /*ba20*/  IMAD R4, R13.reuse, 0x8, R0 ;  /* 0x000000080d047824 */ /* 0x040fe400078e0200 */
[----:B------:R-:W-:Y:S02]  /*ba30*/  VIADD R13, R13, 0x1 ;  /* 0x000000010d0d7836 */ /* 0x000fe40000000000 */
[----:B------:R-:W0:Y:S03]  /*ba40*/  SYNCS.PHASECHK.TRANS64.TRYWAIT P0, [R4+URZ], R3 ;  /* 0x00000003040075a7 */ /* 0x000e26000800017f */
[----:B------:R-:W-:-:S04]  /*ba50*/  ISETP.NE.AND P1, PT, R13, 0x3, PT ;  /* 0x000000030d00780c */ /* 0x000fc80003f25270 */
[----:B------:R-:W-:Y:S02]  /*ba60*/  SEL R2, RZ, 0x1, P1 ;  /* 0x00000001ff027807 */ /* 0x000fe40000800000 */
[----:B------:R-:W-:Y:S02]  /*ba70*/  SEL R13, R13, RZ, P1 ;  /* 0x000000ff0d0d7207 */ /* 0x000fe40000800000 */
[----:B------:R-:W-:-:S03]  /*ba80*/  LOP3.LUT R7, R5, R2, RZ, 0x3c, !PT ;  /* 0x0000000205077212 */ /* 0x000fc600078e3cff */
[----:B------:R-:W-:Y:S01]  /*ba90*/  IMAD R6, R13, 0x8, R0 ;  /* 0x000000080d067824 */ /* 0x000fe200078e0200 */
[----:B------:R-:W-:Y:S01]  /*baa0*/  SHF.L.U32 R5, R7, 0x1f, RZ ;  /* 0x0000001f07057819 */ /* 0x000fe200000006ff */
[----:B0-----:R-:W-:Y:S06]  /*bab0*/  @!P0 BRA `(.L_x_298) ;  /* 0x0000000000ac8947 */ /* 0x001fec0003800000 */
.L_x_308:
[----:B------:R-:W1:Y:S01]  /*bac0*/  SYNCS.PHASECHK.TRANS64.TRYWAIT P0, [R6+URZ], R5 ;  /* 0x00000005060075a7 */ /* 0x000e62000800017f */
[----:B------:R-:W-:-:S05]  /*bad0*/  VIADD R2, R13, 0x1 ;  /* 0x000000010d027836 */ /* 0x000fca0000000000 */
[----:B------:R-:W-:-:S04]  /*bae0*/  ISETP.NE.AND P1, PT, R2, 0x3, PT ;  /* 0x000000030200780c */ /* 0x000fc80003f25270 */
[----:B0-----:R-:W-:Y:S02]  /*baf0*/  SEL R4, RZ, 0x1, P1 ;  /* 0x00000001ff047807 */ /* 0x001fe40000800000 */
[----:B------:R-:W-:Y:S02]  /*bb00*/  SEL R3, R2, RZ, P1 ;  /* 0x000000ff02037207 */ /* 0x000fe40000800000 */
[----:B------:R-:W-:Y:S01]  /*bb10*/  LOP3.LUT R4, R7, R4, RZ, 0x3c, !PT ;  /* 0x0000000407047212 */ /* 0x000fe200078e3cff */
[----:B-1----:R-:W-:Y:S06]  /*bb20*/  @!P0 BRA `(.L_x_299) ;  /* 0x0000000000a48947 */ /* 0x002fec0003800000 */
.L_x_309:
[----:B------:R-:W-:Y:S01]  /*bb30*/  IMAD R3, R3, 0x8, R0 ;  /* 0x0000000803037824 */ /* 0x000fe200078e0200 */
[----:B------:R-:W-:-:S07]  /*bb40*/  SHF.L.U32 R0, R4, 0x1f, RZ ;  /* 0x0000001f04007819 */ /* 0x000fce00000006ff */
.L_x_300:
[----:B-1----:R1:W2:Y:S02]  /*bb50*/  SYNCS.PHASECHK.TRANS64.TRYWAIT P0, [R3+URZ], R0 ;  /* 0x00000000030075a7 */ /* 0x0022a4000800017f */
[----:B--2---:R-:W-:Y:S05]  /*bb60*/  @!P0 NANOSLEEP.SYNCS 0x989680 ;  /* 0x009896800000895d */ /* 0x004fea0003900000 */
[----:B------:R-:W2:Y:S02]  /*bb70*/  @!P0 SYNCS.PHASECHK.TRANS64 P0, [R3+URZ], R0 ;  /* 0x00000000030085a7 */ /* 0x000ea4000800007f */
[----:B--2---:R-:W-:Y:S05]  /*bb80*/  @!P0 BRA `(.L_x_300) ;  /* 0xfffffffc00f08947 */ /* 0x004fea000383ffff */
.L_x_296:
[----:B------:R-:W-:Y:S05]  /*bb90*/  BSYNC B0 ;  /* 0x0000000000007941 */ /* 0x000fea0003800000 */
.L_x_295:
[----:B------:R-:W-:Y:S05]  /*bba0*/  EXIT ;  /* 0x000000000000794d */ /* 0x000fea0003800000 */
.L_x_17:
[----:B-1----:R-:W-:-:S04]  /*bbb0*/  IMAD.U32 R12, RZ, RZ, UR11 ;  /* 0x0000000bff0c7e24 */ /* 0x002fc8000f8e00ff */
[----:B------:R1:W4:Y:S03]  /*bbc0*/  SYNCS.PHASECHK.TRANS64.TRYWAIT P0, [R12+URZ], R11 ;  /* 0x0000000b0c0075a7 */ /* 0x000326000800017f */
[----:B----4-:R-:W-:Y:S05]  /*bbd0*/  @!P0 NANOSLEEP.SYNCS 0x989680 ;  /* 0x009896800000895d */ /* 0x010fea0003900000 */
[----:B------:R-:W4:Y:S02]  /*bbe0*/  @!P0 SYNCS.PHASECHK.TRANS64 P0, [R12+URZ], R11 ;  /* 0x0000000b0c0085a7 */ /* 0x000f24000800007f */
[----:B----4-:R-:W-:Y:S05]  /*bbf0*/  @!P0 BRA `(.L_x_17) ;  /* 0xfffffffc00ec8947 */ /* 0x010fea000383ffff */
[----:B------:R-:W-:Y:S05]  /*bc00*/  BRA `(.L_x_16) ;  /* 0xffffff58007c7947 */ /* 0x000fea000383ffff */
.L_x_282:
[----:B------:R-:W-:Y:S01]  /*bc10*/  BSSY B1, `(.L_x_301) ;  /* 0x0000006000017945 */ /* 0x000fe20003800000 */
[----:B------:R-:W-:-:S07]  /*bc20*/  IMAD.MOV.U32 R6, RZ, RZ, -0x1 ;  /* 0xffffffffff067424 */ /* 0x000fce00078e00ff */
[----:B------:R-:W-:Y:S05]  /*bc30*/  WARPSYNC.COLLECTIVE R6, `(.L_x_302) ;  /* 0x00000000060c7348 */ /* 0x000fea0003c00000 */
[----:B------:R-:W-:Y:S02]  /*bc40*/  ELECT P1, UR62, PT ;  /* 0x00000000003e782f */ /* 0x000fe40003820000 */
[----:B------:R-:W-:Y:S01]  /*bc50*/  MOV R6, UR62 ;  /* 0x0000003e00067c02 */ /* 0x000fe20008000f00 */
[----:B------:R-:W-:Y:S10]  /*bc60*/  ENDCOLLECTIVE ;  /* 0x000000000000791b */ /* 0x000ff40003800000 */
.L_x_302:
[----:B------:R-:W-:Y:S05]  /*bc70*/  BSYNC B1 ;  /* 0x0000000000017941 */ /* 0x000fea0003800000 */
.L_x_301:
[----:B------:R-:W-:Y:S05]  /*bc80*/  BRA `(.L_x_303) ;  /* 0xfffffff000347947 */ /* 0x000fea000383ffff */
.L_x_285:
[----:B0-----:R0:W1:Y:S02]  /*bc90*/  SYNCS.PHASECHK.TRANS64.TRYWAIT P1, [R14+URZ+0x18], R9 ;  /* 0x000018090e0075a7 */ /* 0x001064000802017f */
[----:B-1----:R-:W-:Y:S05]  /*bca0*/  @!P1 NANOSLEEP.SYNCS 0x989680 ;  /* 0x009896800000995d */ /* 0x002fea0003900000 */
[----:B------:R-:W1:Y:S02]  /*bcb0*/  @!P1 SYNCS.PHASECHK.TRANS64 P1, [R14+URZ+0x18], R9 ;  /* 0x000018090e0095a7 */ /* 0x000e64000802007f */
[----:B-1----:R-:W-:Y:S05]  /*bcc0*/  @!P1 BRA `(.L_x_285) ;  /* 0xfffffffc00f09947 */ /* 0x002fea000383ffff */
[----:B------:R-:W-:Y:S05]  /*bcd0*/  BRA `(.L_x_304) ;  /* 0xfffffff000747947 */ /* 0x000fea000383ffff */
.L_x_294:
[----:B------:R-:W-:Y:S01]  /*bce0*/  BSSY B0, `(.L_x_305) ;  /* 0x0000006000007945 */ /* 0x000fe20003800000 */
[----:B------:R-:W-:-:S07]  /*bcf0*/  IMAD.MOV.U32 R6, RZ, RZ, -0x1 ;  /* 0xffffffffff067424 */ /* 0x000fce00078e00ff */
[----:B------:R-:W-:Y:S05]  /*bd00*/  WARPSYNC.COLLECTIVE R6, `(.L_x_306) ;  /* 0x00000000060c7348 */ /* 0x000fea0003c00000 */
[----:B------:R-:W-:Y:S02]  /*bd10*/  ELECT P1, UR62, PT ;  /* 0x00000000003e782f */ /* 0x000fe40003820000 */
[----:B------:R-:W-:Y:S01]  /*bd20*/  MOV R6, UR62 ;  /* 0x0000003e00067c02 */ /* 0x000fe20008000f00 */
[----:B------:R-:W-:Y:S10]  /*bd30*/  ENDCOLLECTIVE ;  /* 0x000000000000791b */ /* 0x000ff40003800000 */
.L_x_306:
[----:B------:R-:W-:Y:S05]  /*bd40*/  BSYNC B0 ;  /* 0x0000000000007941 */ /* 0x000fea0003800000 */
.L_x_305:
[----:B------:R-:W-:Y:S01]  /*bd50*/  PLOP3.LUT P0, PT, P1, PT, PT, 0x80, 0x0 ;  /* 0x000000000000781c */ /* 0x000fe20000f0f070 */
[----:B------:R-:W-:-:S12]  /*bd60*/  BRA `(.L_x_307) ;  /* 0xfffffffc00007947 */ /* 0x000fd8000383ffff */
.L_x_298:
[----:B0-----:R0:W1:Y:S02]  /*bd70*/  SYNCS.PHASECHK.TRANS64.TRYWAIT P0, [R4+URZ], R3 ;  /* 0x00000003040075a7 */ /* 0x001064000800017f */
[----:B-1----:R-:W-:Y:S05]  /*bd80*/  @!P0 NANOSLEEP.SYNCS 0x989680 ;  /* 0x009896800000895d */ /* 0x002fea0003900000 */
[----:B------:R-:W1:Y:S02]  /*bd90*/  @!P0 SYNCS.PHASECHK.TRANS64 P0, [R4+URZ], R3 ;  /* 0x00000003040085a7 */ /* 0x000e64000800007f */
[----:B-1----:R-:W-:Y:S05]  /*bda0*/  @!P0 BRA `(.L_x_298) ;  /* 0xfffffffc00f08947 */ /* 0x002fea000383ffff */
[----:B------:R-:W-:Y:S05]  /*bdb0*/  BRA `(.L_x_308) ;  /* 0xfffffffc00407947 */ /* 0x000fea000383ffff */
.L_x_299:
[----:B0-----:R0:W1:Y:S02]  /*bdc0*/  SYNCS.PHASECHK.TRANS64.TRYWAIT P0, [R6+URZ], R5 ;  /* 0x00000005060075a7 */ /* 0x001064000800017f */
[----:B-1----:R-:W-:Y:S05]  /*bdd0*/  @!P0 NANOSLEEP.SYNCS 0x989680 ;  /* 0x009896800000895d */ /* 0x002fea0003900000 */
[----:B------:R-:W1:Y:S02]  /*bde0*/  @!P0 SYNCS.PHASECHK.TRANS64 P0, [R6+URZ], R5 ;  /* 0x00000005060085a7 */ /* 0x000e64000800007f */
[----:B-1----:R-:W-:Y:S05]  /*bdf0*/  @!P0 BRA `(.L_x_299) ;  /* 0xfffffffc00f08947 */ /* 0x002fea000383ffff */
[----:B------:R-:W-:Y:S05]  /*be00*/  BRA `(.L_x_309) ;  /* 0xfffffffc00487947 */ /* 0x000fea000383ffff */
.L_x_310:
[----:B------:R-:W-:-:S00]  /*be10*/  BRA `(.L_x_310) ;  /* 0xfffffffc00fc7947 */ /* 0x000fc0000383ffff */
[----:B------:R-:W-:-:S00]  /*be20*/  NOP ;  /* 0x0000000000007918 */ /* 0x000fc00000000000 */
        /* <DEDUP_REMOVED lines=13> */
.L_x_311:


//--------------------- .nv.shared._ZN7cutlass13device_kernelINS_4gemm6kernel13GemmUniversalIN4cute5tupleIJiiiiEEENS1_10collective13CollectiveMmaINS1_40MainloopSm90TmaGmmaWarpSpecializedSparseILi3ENS5_IJNS4_1CILi1EEESB_SB_EEENS1_35KernelTmaWarpSpecializedCooperativeEEENS5_IJNSA_ILi256EEENSA_ILi128EEESG_EEENS_10bfloat16_tENS5_IJNS4_6LayoutINS5_IJiNS5_IJNSA_ILi2EEEiEEEiEEENS5_IJlNS5_IJSB_SK_EEElEEEEENSJ_INS5_IJNS5_IJNS5_IJNSA_ILi8EEESK_NSA_ILi4EEEEEEiEEENS5_IJNS5_IJNSA_ILi16EEESK_SR_EEEiEEEiEEENS5_IJNS5_IJNS5_IJSG_SU_NSA_ILi2048EEEEEENSA_ILi8192EEEEEENS5_IJNS5_IJSB_NSA_ILi1024EEENSA_ILi32EEEEEElEEElEEEEEEEESI_NS5_IJlSB_lEEENS4_8TiledMMAINS4_8MMA_AtomIJNS4_4SM904GMMA6SPARSE29GMMA_64x128x32_F32BF16BF16_SSILNS1D_5MajorE0ELS1G_0ELNS1D_7ScaleInE1ELS1H_1ELNS1D_9SparseSelE0EEEEEENSJ_INS5_IJSK_SB_SB_EEENS5_IJSB_NSA_ILi0EEES1M_EEEEENS5_IJNS4_10UnderscoreES1P_S1P_EEEEENS4_13SM90_TMA_LOADENS4_14ComposedLayoutINS4_7SwizzleILi3ELi4ELi3EEENS4_25smem_sparse_ptr_flag_bitsILi2ELi16EEENSJ_INS5_IJNS5_IJSB_SQ_EEENS5_IJSK_NSA_ILi64EEEEEEEEENS5_IJNS5_IJS1M_SG_EEESN_EEEEEEEvNS4_8identityES1S_NS1T_IS1V_NS4_18smem_ptr_flag_bitsILi16EEENSJ_INS5_IJSQ_S1Z_EEENS5_IJS1Z_SB_EEEEEEEvS26_EENS_8epilogue10collective6detail29Sm90TmaWarpSpecializedAdapterINS2F_15DefaultEpilogueIfNS5_IJSB_llEEES2J_NS2E_6thread17LinearCombinationIfLi1EffLNS2K_9ScaleType4KindE0ELNS_15FloatRoundStyleE2EfEENS1_15EpilogueDefaultEEEEEvvEEEEvNT_6ParamsE --------------------------
	.section	.nv.shared._ZN7cutlass13device_kernelINS_4gemm6kernel13GemmUniversalIN4cute5tupleIJiiiiEEENS1_10collective13CollectiveMmaINS1_40MainloopSm90TmaGmmaWarpSpecializedSparseILi3ENS5_IJNS4_1CILi1EEESB_SB_EEENS1_35KernelTmaWarpSpecializedCooperativeEEENS5_IJNSA_ILi256EEENSA_ILi128EEESG_EEENS_10bfloat16_tENS5_IJNS4_6LayoutINS5_IJiNS5_IJNSA_ILi2EEEiEEEiEEENS5_IJlNS5_IJSB_SK_EEElEEEEENSJ_INS5_IJNS5_IJNS5_IJNSA_ILi8EEESK_NSA_ILi4EEEEEEiEEENS5_IJNS5_IJNSA_ILi16EEESK_SR_EEEiEEEiEEENS5_IJNS5_IJNS5_IJSG_SU_NSA_ILi2048EEEEEENSA_ILi8192EEEEEENS5_IJNS5_IJSB_NSA_ILi1024EEENSA_ILi32EEEEEElEEElEEEEEEEESI_NS5_IJlSB_lEEENS4_8TiledMMAINS4_8MMA_AtomIJNS4_4SM904GMMA6SPARSE29GMMA_64x128x32_F32BF16BF16_SSILNS1D_5MajorE0ELS1G_0ELNS1D_7ScaleInE1ELS1H_1ELNS1D_9SparseSelE0EEEEEENSJ_INS5_IJSK_SB_SB_EEENS5_IJSB_NSA_ILi0EEES1M_EEEEENS5_IJNS4_10UnderscoreES1P_S1P_EEEEENS4_13SM90_TMA_LOADENS4_14ComposedLayoutINS4_7SwizzleILi3ELi4ELi3EEENS4_25smem_sparse_ptr_flag_bitsILi2ELi16EEENSJ_INS5_IJNS5_IJSB_SQ_EEENS5_IJSK_NSA_ILi64EEEEEEEEENS5_IJNS5_IJS1M_SG_EEESN_EEEEEEEvNS4_8identityES1S_NS1T_IS1V_NS4_18smem_ptr_flag_bitsILi16EEENSJ_INS5_IJSQ_S1Z_EEENS5_IJS1Z_SB_EEEEEEEvS26_EENS_8epilogue10collective6detail29Sm90TmaWarpSpecializedAdapterINS2F_15DefaultEpilogueIfNS5_IJSB_llEEES2J_NS2E_6thread17LinearCombinationIfLi1EffLNS2K_9ScaleType4KindE0ELNS_15FloatRoundStyleE2EfEENS1_15EpilogueDefaultEEEEEvvEEEEvNT_6ParamsE,"aw",@nobits
	.sectionflags	@""
	.align	16
	.zero		1024


//--------------------- .nv.shared.reserved.0     --------------------------
	.section	.nv.shared.reserved.0,"aw",@nobits
	.weak		__nv_reservedSMEM_offset_0_alias
	.size		__nv_reservedSMEM_offset_0_alias, 0, 0
	.other		__nv_reservedSMEM_offset_0_alias,@"STO_CUDA_RESERVED_SHARED STV_DEFAULT"
__nv_reservedSMEM_offset_0_alias:
	.zero		0


//--------------------- .nv.global                --------------------------
	.section	.nv.global,"aw",@nobits
.nv.global:
	.type		_ZN39_INTERNAL_f28cfafc_4_k_cu_dc4788ba_32684cute1_E,@object
	.size		_ZN39_INTERNAL_f28cfafc_4_k_cu_dc4788ba_32684cute1_E,(_ZN39_INTERNAL_f28cfafc_4_k_cu_dc4788ba_32684cuda3std3__45__cpo6cbeginE - _ZN39_INTERNAL_f28cfafc_4_k_cu_dc4788ba_32684cute1_E)
_ZN39_INTERNAL_f28cfafc_4_k_cu_dc4788ba_32684cute1_E:
	.zero		1
	.type		_ZN39_INTERNAL_f28cfafc_4_k_cu_dc4788ba_32684cuda3std3__45__cpo6cbeginE,@object
	.size		_ZN39_INTERNAL_f28cfafc_4_k_cu_dc4788ba_32684cuda3std3__45__cpo6cbeginE,(_ZN39_INTERNAL_f28cfafc_4_k_cu_dc4788ba_32684cuda3std3__48in_placeE - _ZN39_INTERNAL_f28cfafc_4_k_cu_dc4788ba_32684cuda3std3__45__cpo6cbeginE)
_ZN39_INTERNAL_f28cfafc_4_k_cu_dc4788ba_32684cuda3std3__45__cpo6cbeginE:
	.zero		1
	.type		_ZN39_INTERNAL_f28cfafc_4_k_cu_dc4788ba_32684cuda3std3__48in_placeE,@object
	.size		_ZN39_INTERNAL_f28cfafc_4_k_cu_dc4788ba_32684cuda3std3__48in_placeE,(_ZN39_INTERNAL_f28cfafc_4_k_cu_dc4788ba_32684cuda3std6ranges3__45__cpo9iter_moveE - _ZN39_INTERNAL_f28cfafc_4_k_cu_dc4788ba_32684cuda3std3__48in_placeE)
_ZN39_INTERNAL_f28cfafc_4_k_cu_dc4788ba_32684cuda3std3__48in_placeE:
	.zero		1
	.type		_ZN39_INTERNAL_f28cfafc_4_k_cu_dc4788ba_32684cuda3std6ranges3__45__cpo9iter_moveE,@object
	.size		_ZN39_INTERNAL_f28cfafc_4_k_cu_dc4788ba_32684cuda3std6ranges3__45__cpo9iter_moveE,(_ZN39_INTERNAL_f28cfafc_4_k_cu_dc4788ba_32684cuda3std3__45__cpo5beginE - _ZN39_INTERNAL_f28cfafc_4_k_cu_dc4788ba_32684cuda3std6ranges3__45__cpo9iter_moveE)
_ZN39_INTERNAL_f28cfafc_4_k_cu_dc4788ba_32684cuda3std6ranges3__45__cpo9iter_moveE:
	.zero		1
	.type		_ZN39_INTERNAL_f28cfafc_4_k_cu_dc4788ba_32684cuda3std3__45__cpo5beginE,@object
	.size		_ZN39_INTERNAL_f28cfafc_4_k_cu_dc4788ba_32684cuda3std3__45__cpo5beginE,(_ZN39_INTERNAL_f28cfafc_4_k_cu_dc4788ba_32684cuda3std3__441_GLOBAL__N__f28cfafc_4_k_cu_dc4788ba_32686ignoreE - _ZN39_INTERNAL_f28cfafc_4_k_cu_dc4788ba_32684cuda3std3__45__cpo5beginE)
_ZN39_INTERNAL_f28cfafc_4_k_cu_dc4788ba_32684cuda3std3__45__cpo5beginE:
	.zero		1
	.type		_ZN39_INTERNAL_f28cfafc_4_k_cu_dc4788ba_32684cuda3std3__441_GLOBAL__N__f28cfafc_4_k_cu_dc4788ba_32686ignoreE,@object
	.size		_ZN39_INTERNAL_f28cfafc_4_k_cu_dc4788ba_32684cuda3std3__441_GLOBAL__N__f28cfafc_4_k_cu_dc4788ba_32686ignoreE,(_ZN39_INTERNAL_f28cfafc_4_k_cu_dc4788ba_32684cute7productE - _ZN39_INTERNAL_f28cfafc_4_k_cu_dc4788ba_32684cuda3std3__441_GLOBAL__N__f28cfafc_4_k_cu_dc4788ba_32686ignoreE)
_ZN39_INTERNAL_f28cfafc_4_k_cu_dc4788ba_32684cuda3std3__441_GLOBAL__N__f28cfafc_4_k_cu_dc4788ba_32686ignoreE:
	.zero		1
	.type		_ZN39_INTERNAL_f28cfafc_4_k_cu_dc4788ba_32684cute7productE,@object
	.size		_ZN39_INTERNAL_f28cfafc_4_k_cu_dc4788ba_32684cute7productE,(_ZN39_INTERNAL_f28cfafc_4_k_cu_dc4788ba_32684cuda3std3__45__cpo3endE - _ZN39_INTERNAL_f28cfafc_4_k_cu_dc4788ba_32684cute7productE)
_ZN39_INTERNAL_f28cfafc_4_k_cu_dc4788ba_32684cute7productE:
	.zero		1
	.type		_ZN39_INTERNAL_f28cfafc_4_k_cu_dc4788ba_32684cuda3std3__45__cpo3endE,@object
	.size		_ZN39_INTERNAL_f28cfafc_4_k_cu_dc4788ba_32684cuda3std3__45__cpo3endE,(_ZN39_INTERNAL_f28cfafc_4_k_cu_dc4788ba_32684cuda3std3__419piecewise_constructE - _ZN39_INTERNAL_f28cfafc_4_k_cu_dc4788ba_32684cuda3std3__45__cpo3endE)
_ZN39_INTERNAL_f28cfafc_4_k_cu_dc4788ba_32684cuda3std3__45__cpo3endE:
	.zero		1
	.type		_ZN39_INTERNAL_f28cfafc_4_k_cu_dc4788ba_32684cuda3std3__419piecewise_constructE,@object
	.size		_ZN39_INTERNAL_f28cfafc_4_k_cu_dc4788ba_32684cuda3std3__419piecewise_constructE,(_ZN39_INTERNAL_f28cfafc_4_k_cu_dc4788ba_32684cuda3std3__45__cpo4cendE - _ZN39_INTERNAL_f28cfafc_4_k_cu_dc4788ba_32684cuda3std3__419piecewise_constructE)
_ZN39_INTERNAL_f28cfafc_4_k_cu_dc4788ba_32684cuda3std3__419piecewise_constructE:
	.zero		1
	.type		_ZN39_INTERNAL_f28cfafc_4_k_cu_dc4788ba_32684cuda3std3__45__cpo4cendE,@object
	.size		_ZN39_INTERNAL_f28cfafc_4_k_cu_dc4788ba_32684cuda3std3__45__cpo4cendE,(_ZN39_INTERNAL_f28cfafc_4_k_cu_dc4788ba_32684cuda3std6ranges3__45__cpo4swapE - _ZN39_INTERNAL_f28cfafc_4_k_cu_dc4788ba_32684cuda3std3__45__cpo4cendE)
_ZN39_INTERNAL_f28cfafc_4_k_cu_dc4788ba_32684cuda3std3__45__cpo4cendE:
	.zero		1
	.type		_ZN39_INTERNAL_f28cfafc_4_k_cu_dc4788ba_32684cuda3std6ranges3__45__cpo4swapE,@object
	.size		_ZN39_INTERNAL_f28cfafc_4_k_cu_dc4788ba_32684cuda3std6ranges3__45__cpo4swapE,(.L_7 - _ZN39_INTERNAL_f28cfafc_4_k_cu_dc4788ba_32684cuda3std6ranges3__45__cpo4swapE)
_ZN39_INTERNAL_f28cfafc_4_k_cu_dc4788ba_32684cuda3std6ranges3__45__cpo4swapE:
	.zero		1
.L_7:


//--------------------- .nv.constant0._ZN7cutlass13device_kernelINS_4gemm6kernel13GemmUniversalIN4cute5tupleIJiiiiEEENS1_10collective13CollectiveMmaINS1_40MainloopSm90TmaGmmaWarpSpecializedSparseILi3ENS5_IJNS4_1CILi1EEESB_SB_EEENS1_35KernelTmaWarpSpecializedCooperativeEEENS5_IJNSA_ILi256EEENSA_ILi128EEESG_EEENS_10bfloat16_tENS5_IJNS4_6LayoutINS5_IJiNS5_IJNSA_ILi2EEEiEEEiEEENS5_IJlNS5_IJSB_SK_EEElEEEEENSJ_INS5_IJNS5_IJNS5_IJNSA_ILi8EEESK_NSA_ILi4EEEEEEiEEENS5_IJNS5_IJNSA_ILi16EEESK_SR_EEEiEEEiEEENS5_IJNS5_IJNS5_IJSG_SU_NSA_ILi2048EEEEEENSA_ILi8192EEEEEENS5_IJNS5_IJSB_NSA_ILi1024EEENSA_ILi32EEEEEElEEElEEEEEEEESI_NS5_IJlSB_lEEENS4_8TiledMMAINS4_8MMA_AtomIJNS4_4SM904GMMA6SPARSE29GMMA_64x128x32_F32BF16BF16_SSILNS1D_5MajorE0ELS1G_0ELNS1D_7ScaleInE1ELS1H_1ELNS1D_9SparseSelE0EEEEEENSJ_INS5_IJSK_SB_SB_EEENS5_IJSB_NSA_ILi0EEES1M_EEEEENS5_IJNS4_10UnderscoreES1P_S1P_EEEEENS4_13SM90_TMA_LOADENS4_14ComposedLayoutINS4_7SwizzleILi3ELi4ELi3EEENS4_25smem_sparse_ptr_flag_bitsILi2ELi16EEENSJ_INS5_IJNS5_IJSB_SQ_EEENS5_IJSK_NSA_ILi64EEEEEEEEENS5_IJNS5_IJS1M_SG_EEESN_EEEEEEEvNS4_8identityES1S_NS1T_IS1V_NS4_18smem_ptr_flag_bitsILi16EEENSJ_INS5_IJSQ_S1Z_EEENS5_IJS1Z_SB_EEEEEEEvS26_EENS_8epilogue10collective6detail29Sm90TmaWarpSpecializedAdapterINS2F_15DefaultEpilogueIfNS5_IJSB_llEEES2J_NS2E_6thread17LinearCombinationIfLi1EffLNS2K_9ScaleType4KindE0ELNS_15FloatRoundStyleE2EfEENS1_15EpilogueDefaultEEEEEvvEEEEvNT_6ParamsE --------------------------
	.section	.nv.constant0._ZN7cutlass13device_kernelINS_4gemm6kernel13GemmUniversalIN4cute5tupleIJiiiiEEENS1_10collective13CollectiveMmaINS1_40MainloopSm90TmaGmmaWarpSpecializedSparseILi3ENS5_IJNS4_1CILi1EEESB_SB_EEENS1_35KernelTmaWarpSpecializedCooperativeEEENS5_IJNSA_ILi256EEENSA_ILi128EEESG_EEENS_10bfloat16_tENS5_IJNS4_6LayoutINS5_IJiNS5_IJNSA_ILi2EEEiEEEiEEENS5_IJlNS5_IJSB_SK_EEElEEEEENSJ_INS5_IJNS5_IJNS5_IJNSA_ILi8EEESK_NSA_ILi4EEEEEEiEEENS5_IJNS5_IJNSA_ILi16EEESK_SR_EEEiEEEiEEENS5_IJNS5_IJNS5_IJSG_SU_NSA_ILi2048EEEEEENSA_ILi8192EEEEEENS5_IJNS5_IJSB_NSA_ILi1024EEENSA_ILi32EEEEEElEEElEEEEEEEESI_NS5_IJlSB_lEEENS4_8TiledMMAINS4_8MMA_AtomIJNS4_4SM904GMMA6SPARSE29GMMA_64x128x32_F32BF16BF16_SSILNS1D_5MajorE0ELS1G_0ELNS1D_7ScaleInE1ELS1H_1ELNS1D_9SparseSelE0EEEEEENSJ_INS5_IJSK_SB_SB_EEENS5_IJSB_NSA_ILi0EEES1M_EEEEENS5_IJNS4_10UnderscoreES1P_S1P_EEEEENS4_13SM90_TMA_LOADENS4_14ComposedLayoutINS4_7SwizzleILi3ELi4ELi3EEENS4_25smem_sparse_ptr_flag_bitsILi2ELi16EEENSJ_INS5_IJNS5_IJSB_SQ_EEENS5_IJSK_NSA_ILi64EEEEEEEEENS5_IJNS5_IJS1M_SG_EEESN_EEEEEEEvNS4_8identityES1S_NS1T_IS1V_NS4_18smem_ptr_flag_bitsILi16EEENSJ_INS5_IJSQ_S1Z_EEENS5_IJS1Z_SB_EEEEEEEvS26_EENS_8epilogue10collective6detail29Sm90TmaWarpSpecializedAdapterINS2F_15DefaultEpilogueIfNS5_IJSB_llEEES2J_NS2E_6thread17LinearCombinationIfLi1EffLNS2K_9ScaleType4KindE0ELNS_15FloatRoundStyleE2EfEENS1_15EpilogueDefaultEEEEEvvEEEEvNT_6ParamsE,"a",@progbits
	.sectionflags	@""
	.align	4
.nv.constant0._ZN7cutlass13device_kernelINS_4gemm6kernel13GemmUniversalIN4cute5tupleIJiiiiEEENS1_10collective13CollectiveMmaINS1_40MainloopSm90TmaGmmaWarpSpecializedSparseILi3ENS5_IJNS4_1CILi1EEESB_SB_EEENS1_35KernelTmaWarpSpecializedCooperativeEEENS5_IJNSA_ILi256EEENSA_ILi128EEESG_EEENS_10bfloat16_tENS5_IJNS4_6LayoutINS5_IJiNS5_IJNSA_ILi2EEEiEEEiEEENS5_IJlNS5_IJSB_SK_EEElEEEEENSJ_INS5_IJNS5_IJNS5_IJNSA_ILi8EEESK_NSA_ILi4EEEEEEiEEENS5_IJNS5_IJNSA_ILi16EEESK_SR_EEEiEEEiEEENS5_IJNS5_IJNS5_IJSG_SU_NSA_ILi2048EEEEEENSA_ILi8192EEEEEENS5_IJNS5_IJSB_NSA_ILi1024EEENSA_ILi32EEEEEElEEElEEEEEEEESI_NS5_IJlSB_lEEENS4_8TiledMMAINS4_8MMA_AtomIJNS4_4SM904GMMA6SPARSE29GMMA_64x128x32_F32BF16BF16_SSILNS1D_5MajorE0ELS1G_0ELNS1D_7ScaleInE1ELS1H_1ELNS1D_9SparseSelE0EEEEEENSJ_INS5_IJSK_SB_SB_EEENS5_IJSB_NSA_ILi0EEES1M_EEEEENS5_IJNS4_10UnderscoreES1P_S1P_EEEEENS4_13SM90_TMA_LOADENS4_14ComposedLayoutINS4_7SwizzleILi3ELi4ELi3EEENS4_25smem_sparse_ptr_flag_bitsILi2ELi16EEENSJ_INS5_IJNS5_IJSB_SQ_EEENS5_IJSK_NSA_ILi64EEEEEEEEENS5_IJNS5_IJS1M_SG_EEESN_EEEEEEEvNS4_8identityES1S_NS1T_IS1V_NS4_18smem_ptr_flag_bitsILi16EEENSJ_INS5_IJSQ_S1Z_EEENS5_IJS1Z_SB_EEEEEEEvS26_EENS_8epilogue10collective6detail29Sm90TmaWarpSpecializedAdapterINS2F_15DefaultEpilogueIfNS5_IJSB_llEEES2J_NS2E_6thread17LinearCombinationIfLi1EffLNS2K_9ScaleType4KindE0ELNS_15FloatRoundStyleE2EfEENS1_15EpilogueDefaultEEEEEvvEEEEvNT_6ParamsE:
	.zero		1920


//--------------------- SYMBOLS --------------------------

	.type		.nv.reservedSmem.offset0,@object
	.size		.nv.reservedSmem.offset0,0x4
